//
// Generated by NVIDIA NVVM Compiler
//
// Compiler Build ID: CL-36424714
// Cuda compilation tools, release 13.0, V13.0.88
// Based on NVVM 20.0.0
//

.version 9.0
.target sm_100
.address_size 64

	// .globl	_Z16featurewise_meanPKfPfii

.visible .entry _Z16featurewise_meanPKfPfii(
	.param .u64 .ptr .align 1 _Z16featurewise_meanPKfPfii_param_0,
	.param .u64 .ptr .align 1 _Z16featurewise_meanPKfPfii_param_1,
	.param .u32 _Z16featurewise_meanPKfPfii_param_2,
	.param .u32 _Z16featurewise_meanPKfPfii_param_3
)
{
	.reg .pred 	%p<11>;
	.reg .b32 	%r<38>;
	.reg .b32 	%f<85>;
	.reg .b64 	%rd<43>;

	ld.param.u64 	%rd3, [_Z16featurewise_meanPKfPfii_param_0];
	ld.param.u64 	%rd2, [_Z16featurewise_meanPKfPfii_param_1];
	ld.param.u32 	%r23, [_Z16featurewise_meanPKfPfii_param_2];
	ld.param.u32 	%r24, [_Z16featurewise_meanPKfPfii_param_3];
	cvta.to.global.u64 	%rd1, %rd3;
	mov.u32 	%r25, %ctaid.x;
	mov.u32 	%r26, %ntid.x;
	mov.u32 	%r27, %tid.x;
	mad.lo.s32 	%r1, %r25, %r26, %r27;
	setp.ge.s32 	%p1, %r1, %r24;
	@%p1 bra 	$L__BB0_15;
	setp.lt.s32 	%p2, %r23, 1;
	mov.f32 	%f84, 0f00000000;
	@%p2 bra 	$L__BB0_14;
	and.b32  	%r2, %r23, 15;
	setp.lt.u32 	%p3, %r23, 16;
	mov.f32 	%f84, 0f00000000;
	mov.b32 	%r34, 0;
	@%p3 bra 	$L__BB0_5;
	and.b32  	%r34, %r23, 2147483632;
	neg.s32 	%r32, %r34;
	shl.b32 	%r5, %r24, 4;
	mov.f32 	%f84, 0f00000000;
	mul.wide.s32 	%rd6, %r24, 4;
	mov.u32 	%r31, %r1;
$L__BB0_4:
	.pragma "nounroll";
	mul.wide.s32 	%rd4, %r31, 4;
	add.s64 	%rd5, %rd1, %rd4;
	ld.global.f32 	%f18, [%rd5];
	add.f32 	%f19, %f84, %f18;
	add.s64 	%rd7, %rd5, %rd6;
	ld.global.f32 	%f20, [%rd7];
	add.f32 	%f21, %f19, %f20;
	add.s64 	%rd8, %rd7, %rd6;
	ld.global.f32 	%f22, [%rd8];
	add.f32 	%f23, %f21, %f22;
	add.s64 	%rd9, %rd8, %rd6;
	ld.global.f32 	%f24, [%rd9];
	add.f32 	%f25, %f23, %f24;
	add.s64 	%rd10, %rd9, %rd6;
	ld.global.f32 	%f26, [%rd10];
	add.f32 	%f27, %f25, %f26;
	add.s64 	%rd11, %rd10, %rd6;
	ld.global.f32 	%f28, [%rd11];
	add.f32 	%f29, %f27, %f28;
	add.s64 	%rd12, %rd11, %rd6;
	ld.global.f32 	%f30, [%rd12];
	add.f32 	%f31, %f29, %f30;
	add.s64 	%rd13, %rd12, %rd6;
	ld.global.f32 	%f32, [%rd13];
	add.f32 	%f33, %f31, %f32;
	add.s64 	%rd14, %rd13, %rd6;
	ld.global.f32 	%f34, [%rd14];
	add.f32 	%f35, %f33, %f34;
	add.s64 	%rd15, %rd14, %rd6;
	ld.global.f32 	%f36, [%rd15];
	add.f32 	%f37, %f35, %f36;
	add.s64 	%rd16, %rd15, %rd6;
	ld.global.f32 	%f38, [%rd16];
	add.f32 	%f39, %f37, %f38;
	add.s64 	%rd17, %rd16, %rd6;
	ld.global.f32 	%f40, [%rd17];
	add.f32 	%f41, %f39, %f40;
	add.s64 	%rd18, %rd17, %rd6;
	ld.global.f32 	%f42, [%rd18];
	add.f32 	%f43, %f41, %f42;
	add.s64 	%rd19, %rd18, %rd6;
	ld.global.f32 	%f44, [%rd19];
	add.f32 	%f45, %f43, %f44;
	add.s64 	%rd20, %rd19, %rd6;
	ld.global.f32 	%f46, [%rd20];
	add.f32 	%f47, %f45, %f46;
	add.s64 	%rd21, %rd20, %rd6;
	ld.global.f32 	%f48, [%rd21];
	add.f32 	%f84, %f47, %f48;
	add.s32 	%r32, %r32, 16;
	add.s32 	%r31, %r31, %r5;
	setp.ne.s32 	%p4, %r32, 0;
	@%p4 bra 	$L__BB0_4;
$L__BB0_5:
	setp.eq.s32 	%p5, %r2, 0;
	@%p5 bra 	$L__BB0_14;
	and.b32  	%r11, %r23, 7;
	setp.lt.u32 	%p6, %r2, 8;
	@%p6 bra 	$L__BB0_8;
	mad.lo.s32 	%r29, %r34, %r24, %r1;
	mul.wide.s32 	%rd22, %r29, 4;
	add.s64 	%rd23, %rd1, %rd22;
	ld.global.f32 	%f50, [%rd23];
	add.f32 	%f51, %f84, %f50;
	mul.wide.s32 	%rd24, %r24, 4;
	add.s64 	%rd25, %rd23, %rd24;
	ld.global.f32 	%f52, [%rd25];
	add.f32 	%f53, %f51, %f52;
	add.s64 	%rd26, %rd25, %rd24;
	ld.global.f32 	%f54, [%rd26];
	add.f32 	%f55, %f53, %f54;
	add.s64 	%rd27, %rd26, %rd24;
	ld.global.f32 	%f56, [%rd27];
	add.f32 	%f57, %f55, %f56;
	add.s64 	%rd28, %rd27, %rd24;
	ld.global.f32 	%f58, [%rd28];
	add.f32 	%f59, %f57, %f58;
	add.s64 	%rd29, %rd28, %rd24;
	ld.global.f32 	%f60, [%rd29];
	add.f32 	%f61, %f59, %f60;
	add.s64 	%rd30, %rd29, %rd24;
	ld.global.f32 	%f62, [%rd30];
	add.f32 	%f63, %f61, %f62;
	add.s64 	%rd31, %rd30, %rd24;
	ld.global.f32 	%f64, [%rd31];
	add.f32 	%f84, %f63, %f64;
	add.s32 	%r34, %r34, 8;
$L__BB0_8:
	setp.eq.s32 	%p7, %r11, 0;
	@%p7 bra 	$L__BB0_14;
	and.b32  	%r14, %r23, 3;
	setp.lt.u32 	%p8, %r11, 4;
	@%p8 bra 	$L__BB0_11;
	mad.lo.s32 	%r30, %r34, %r24, %r1;
	mul.wide.s32 	%rd32, %r30, 4;
	add.s64 	%rd33, %rd1, %rd32;
	ld.global.f32 	%f66, [%rd33];
	add.f32 	%f67, %f84, %f66;
	mul.wide.s32 	%rd34, %r24, 4;
	add.s64 	%rd35, %rd33, %rd34;
	ld.global.f32 	%f68, [%rd35];
	add.f32 	%f69, %f67, %f68;
	add.s64 	%rd36, %rd35, %rd34;
	ld.global.f32 	%f70, [%rd36];
	add.f32 	%f71, %f69, %f70;
	add.s64 	%rd37, %rd36, %rd34;
	ld.global.f32 	%f72, [%rd37];
	add.f32 	%f84, %f71, %f72;
	add.s32 	%r34, %r34, 4;
$L__BB0_11:
	setp.eq.s32 	%p9, %r14, 0;
	@%p9 bra 	$L__BB0_14;
	mad.lo.s32 	%r37, %r34, %r24, %r1;
	neg.s32 	%r36, %r14;
$L__BB0_13:
	.pragma "nounroll";
	mul.wide.s32 	%rd38, %r37, 4;
	add.s64 	%rd39, %rd1, %rd38;
	ld.global.f32 	%f73, [%rd39];
	add.f32 	%f84, %f84, %f73;
	add.s32 	%r37, %r37, %r24;
	add.s32 	%r36, %r36, 1;
	setp.ne.s32 	%p10, %r36, 0;
	@%p10 bra 	$L__BB0_13;
$L__BB0_14:
	cvt.rn.f32.s32 	%f74, %r23;
	div.rn.f32 	%f75, %f84, %f74;
	cvta.to.global.u64 	%rd40, %rd2;
	mul.wide.s32 	%rd41, %r1, 4;
	add.s64 	%rd42, %rd40, %rd41;
	st.global.f32 	[%rd42], %f75;
$L__BB0_15:
	ret;

}
	// .globl	_Z15featurewise_varPKfS0_Pfii
.visible .entry _Z15featurewise_varPKfS0_Pfii(
	.param .u64 .ptr .align 1 _Z15featurewise_varPKfS0_Pfii_param_0,
	.param .u64 .ptr .align 1 _Z15featurewise_varPKfS0_Pfii_param_1,
	.param .u64 .ptr .align 1 _Z15featurewise_varPKfS0_Pfii_param_2,
	.param .u32 _Z15featurewise_varPKfS0_Pfii_param_3,
	.param .u32 _Z15featurewise_varPKfS0_Pfii_param_4
)
{
	.reg .pred 	%p<11>;
	.reg .b32 	%r<38>;
	.reg .b32 	%f<115>;
	.reg .b64 	%rd<47>;

	ld.param.u64 	%rd4, [_Z15featurewise_varPKfS0_Pfii_param_0];
	ld.param.u64 	%rd2, [_Z15featurewise_varPKfS0_Pfii_param_1];
	ld.param.u64 	%rd3, [_Z15featurewise_varPKfS0_Pfii_param_2];
	ld.param.u32 	%r23, [_Z15featurewise_varPKfS0_Pfii_param_3];
	ld.param.u32 	%r24, [_Z15featurewise_varPKfS0_Pfii_param_4];
	cvta.to.global.u64 	%rd1, %rd4;
	mov.u32 	%r25, %ctaid.x;
	mov.u32 	%r26, %ntid.x;
	mov.u32 	%r27, %tid.x;
	mad.lo.s32 	%r1, %r25, %r26, %r27;
	setp.ge.s32 	%p1, %r1, %r24;
	@%p1 bra 	$L__BB1_15;
	setp.lt.s32 	%p2, %r23, 1;
	mov.f32 	%f114, 0f00000000;
	@%p2 bra 	$L__BB1_14;
	cvta.to.global.u64 	%rd5, %rd2;
	mul.wide.s32 	%rd6, %r1, 4;
	add.s64 	%rd7, %rd5, %rd6;
	ld.global.f32 	%f1, [%rd7];
	and.b32  	%r2, %r23, 15;
	setp.lt.u32 	%p3, %r23, 16;
	mov.f32 	%f114, 0f00000000;
	mov.b32 	%r34, 0;
	@%p3 bra 	$L__BB1_5;
	and.b32  	%r34, %r23, 2147483632;
	neg.s32 	%r32, %r34;
	shl.b32 	%r5, %r24, 4;
	mov.f32 	%f114, 0f00000000;
	mul.wide.s32 	%rd10, %r24, 4;
	mov.u32 	%r31, %r1;
$L__BB1_4:
	.pragma "nounroll";
	mul.wide.s32 	%rd8, %r31, 4;
	add.s64 	%rd9, %rd1, %rd8;
	ld.global.f32 	%f19, [%rd9];
	sub.f32 	%f20, %f19, %f1;
	fma.rn.f32 	%f21, %f20, %f20, %f114;
	add.s64 	%rd11, %rd9, %rd10;
	ld.global.f32 	%f22, [%rd11];
	sub.f32 	%f23, %f22, %f1;
	fma.rn.f32 	%f24, %f23, %f23, %f21;
	add.s64 	%rd12, %rd11, %rd10;
	ld.global.f32 	%f25, [%rd12];
	sub.f32 	%f26, %f25, %f1;
	fma.rn.f32 	%f27, %f26, %f26, %f24;
	add.s64 	%rd13, %rd12, %rd10;
	ld.global.f32 	%f28, [%rd13];
	sub.f32 	%f29, %f28, %f1;
	fma.rn.f32 	%f30, %f29, %f29, %f27;
	add.s64 	%rd14, %rd13, %rd10;
	ld.global.f32 	%f31, [%rd14];
	sub.f32 	%f32, %f31, %f1;
	fma.rn.f32 	%f33, %f32, %f32, %f30;
	add.s64 	%rd15, %rd14, %rd10;
	ld.global.f32 	%f34, [%rd15];
	sub.f32 	%f35, %f34, %f1;
	fma.rn.f32 	%f36, %f35, %f35, %f33;
	add.s64 	%rd16, %rd15, %rd10;
	ld.global.f32 	%f37, [%rd16];
	sub.f32 	%f38, %f37, %f1;
	fma.rn.f32 	%f39, %f38, %f38, %f36;
	add.s64 	%rd17, %rd16, %rd10;
	ld.global.f32 	%f40, [%rd17];
	sub.f32 	%f41, %f40, %f1;
	fma.rn.f32 	%f42, %f41, %f41, %f39;
	add.s64 	%rd18, %rd17, %rd10;
	ld.global.f32 	%f43, [%rd18];
	sub.f32 	%f44, %f43, %f1;
	fma.rn.f32 	%f45, %f44, %f44, %f42;
	add.s64 	%rd19, %rd18, %rd10;
	ld.global.f32 	%f46, [%rd19];
	sub.f32 	%f47, %f46, %f1;
	fma.rn.f32 	%f48, %f47, %f47, %f45;
	add.s64 	%rd20, %rd19, %rd10;
	ld.global.f32 	%f49, [%rd20];
	sub.f32 	%f50, %f49, %f1;
	fma.rn.f32 	%f51, %f50, %f50, %f48;
	add.s64 	%rd21, %rd20, %rd10;
	ld.global.f32 	%f52, [%rd21];
	sub.f32 	%f53, %f52, %f1;
	fma.rn.f32 	%f54, %f53, %f53, %f51;
	add.s64 	%rd22, %rd21, %rd10;
	ld.global.f32 	%f55, [%rd22];
	sub.f32 	%f56, %f55, %f1;
	fma.rn.f32 	%f57, %f56, %f56, %f54;
	add.s64 	%rd23, %rd22, %rd10;
	ld.global.f32 	%f58, [%rd23];
	sub.f32 	%f59, %f58, %f1;
	fma.rn.f32 	%f60, %f59, %f59, %f57;
	add.s64 	%rd24, %rd23, %rd10;
	ld.global.f32 	%f61, [%rd24];
	sub.f32 	%f62, %f61, %f1;
	fma.rn.f32 	%f63, %f62, %f62, %f60;
	add.s64 	%rd25, %rd24, %rd10;
	ld.global.f32 	%f64, [%rd25];
	sub.f32 	%f65, %f64, %f1;
	fma.rn.f32 	%f114, %f65, %f65, %f63;
	add.s32 	%r32, %r32, 16;
	add.s32 	%r31, %r31, %r5;
	setp.ne.s32 	%p4, %r32, 0;
	@%p4 bra 	$L__BB1_4;
$L__BB1_5:
	setp.eq.s32 	%p5, %r2, 0;
	@%p5 bra 	$L__BB1_14;
	and.b32  	%r11, %r23, 7;
	setp.lt.u32 	%p6, %r2, 8;
	@%p6 bra 	$L__BB1_8;
	mad.lo.s32 	%r29, %r34, %r24, %r1;
	mul.wide.s32 	%rd26, %r29, 4;
	add.s64 	%rd27, %rd1, %rd26;
	ld.global.f32 	%f67, [%rd27];
	sub.f32 	%f68, %f67, %f1;
	fma.rn.f32 	%f69, %f68, %f68, %f114;
	mul.wide.s32 	%rd28, %r24, 4;
	add.s64 	%rd29, %rd27, %rd28;
	ld.global.f32 	%f70, [%rd29];
	sub.f32 	%f71, %f70, %f1;
	fma.rn.f32 	%f72, %f71, %f71, %f69;
	add.s64 	%rd30, %rd29, %rd28;
	ld.global.f32 	%f73, [%rd30];
	sub.f32 	%f74, %f73, %f1;
	fma.rn.f32 	%f75, %f74, %f74, %f72;
	add.s64 	%rd31, %rd30, %rd28;
	ld.global.f32 	%f76, [%rd31];
	sub.f32 	%f77, %f76, %f1;
	fma.rn.f32 	%f78, %f77, %f77, %f75;
	add.s64 	%rd32, %rd31, %rd28;
	ld.global.f32 	%f79, [%rd32];
	sub.f32 	%f80, %f79, %f1;
	fma.rn.f32 	%f81, %f80, %f80, %f78;
	add.s64 	%rd33, %rd32, %rd28;
	ld.global.f32 	%f82, [%rd33];
	sub.f32 	%f83, %f82, %f1;
	fma.rn.f32 	%f84, %f83, %f83, %f81;
	add.s64 	%rd34, %rd33, %rd28;
	ld.global.f32 	%f85, [%rd34];
	sub.f32 	%f86, %f85, %f1;
	fma.rn.f32 	%f87, %f86, %f86, %f84;
	add.s64 	%rd35, %rd34, %rd28;
	ld.global.f32 	%f88, [%rd35];
	sub.f32 	%f89, %f88, %f1;
	fma.rn.f32 	%f114, %f89, %f89, %f87;
	add.s32 	%r34, %r34, 8;
$L__BB1_8:
	setp.eq.s32 	%p7, %r11, 0;
	@%p7 bra 	$L__BB1_14;
	and.b32  	%r14, %r23, 3;
	setp.lt.u32 	%p8, %r11, 4;
	@%p8 bra 	$L__BB1_11;
	mad.lo.s32 	%r30, %r34, %r24, %r1;
	mul.wide.s32 	%rd36, %r30, 4;
	add.s64 	%rd37, %rd1, %rd36;
	ld.global.f32 	%f91, [%rd37];
	sub.f32 	%f92, %f91, %f1;
	fma.rn.f32 	%f93, %f92, %f92, %f114;
	mul.wide.s32 	%rd38, %r24, 4;
	add.s64 	%rd39, %rd37, %rd38;
	ld.global.f32 	%f94, [%rd39];
	sub.f32 	%f95, %f94, %f1;
	fma.rn.f32 	%f96, %f95, %f95, %f93;
	add.s64 	%rd40, %rd39, %rd38;
	ld.global.f32 	%f97, [%rd40];
	sub.f32 	%f98, %f97, %f1;
	fma.rn.f32 	%f99, %f98, %f98, %f96;
	add.s64 	%rd41, %rd40, %rd38;
	ld.global.f32 	%f100, [%rd41];
	sub.f32 	%f101, %f100, %f1;
	fma.rn.f32 	%f114, %f101, %f101, %f99;
	add.s32 	%r34, %r34, 4;
$L__BB1_11:
	setp.eq.s32 	%p9, %r14, 0;
	@%p9 bra 	$L__BB1_14;
	mad.lo.s32 	%r37, %r34, %r24, %r1;
	neg.s32 	%r36, %r14;
$L__BB1_13:
	.pragma "nounroll";
	mul.wide.s32 	%rd42, %r37, 4;
	add.s64 	%rd43, %rd1, %rd42;
	ld.global.f32 	%f102, [%rd43];
	sub.f32 	%f103, %f102, %f1;
	fma.rn.f32 	%f114, %f103, %f103, %f114;
	add.s32 	%r37, %r37, %r24;
	add.s32 	%r36, %r36, 1;
	setp.ne.s32 	%p10, %r36, 0;
	@%p10 bra 	$L__BB1_13;
$L__BB1_14:
	cvt.rn.f32.s32 	%f104, %r23;
	div.rn.f32 	%f105, %f114, %f104;
	cvta.to.global.u64 	%rd44, %rd3;
	mul.wide.s32 	%rd45, %r1, 4;
	add.s64 	%rd46, %rd44, %rd45;
	st.global.f32 	[%rd46], %f105;
$L__BB1_15:
	ret;

}
	// .globl	_Z10batch_normPKfS0_S0_S0_S0_Pfiif
.visible .entry _Z10batch_normPKfS0_S0_S0_S0_Pfiif(
	.param .u64 .ptr .align 1 _Z10batch_normPKfS0_S0_S0_S0_Pfiif_param_0,
	.param .u64 .ptr .align 1 _Z10batch_normPKfS0_S0_S0_S0_Pfiif_param_1,
	.param .u64 .ptr .align 1 _Z10batch_normPKfS0_S0_S0_S0_Pfiif_param_2,
	.param .u64 .ptr .align 1 _Z10batch_normPKfS0_S0_S0_S0_Pfiif_param_3,
	.param .u64 .ptr .align 1 _Z10batch_normPKfS0_S0_S0_S0_Pfiif_param_4,
	.param .u64 .ptr .align 1 _Z10batch_normPKfS0_S0_S0_S0_Pfiif_param_5,
	.param .u32 _Z10batch_normPKfS0_S0_S0_S0_Pfiif_param_6,
	.param .u32 _Z10batch_normPKfS0_S0_S0_S0_Pfiif_param_7,
	.param .f32 _Z10batch_normPKfS0_S0_S0_S0_Pfiif_param_8
)
{
	.reg .pred 	%p<4>;
	.reg .b32 	%r<15>;
	.reg .b32 	%f<12>;
	.reg .b64 	%rd<21>;

	ld.param.u64 	%rd1, [_Z10batch_normPKfS0_S0_S0_S0_Pfiif_param_0];
	ld.param.u64 	%rd2, [_Z10batch_normPKfS0_S0_S0_S0_Pfiif_param_1];
	ld.param.u64 	%rd3, [_Z10batch_normPKfS0_S0_S0_S0_Pfiif_param_2];
	ld.param.u64 	%rd4, [_Z10batch_normPKfS0_S0_S0_S0_Pfiif_param_3];
	ld.param.u64 	%rd5, [_Z10batch_normPKfS0_S0_S0_S0_Pfiif_param_4];
	ld.param.u64 	%rd6, [_Z10batch_normPKfS0_S0_S0_S0_Pfiif_param_5];
	ld.param.u32 	%r3, [_Z10batch_normPKfS0_S0_S0_S0_Pfiif_param_6];
	ld.param.u32 	%r5, [_Z10batch_normPKfS0_S0_S0_S0_Pfiif_param_7];
	ld.param.f32 	%f1, [_Z10batch_normPKfS0_S0_S0_S0_Pfiif_param_8];
	mov.u32 	%r6, %ctaid.x;
	mov.u32 	%r7, %ntid.x;
	mov.u32 	%r8, %tid.x;
	mad.lo.s32 	%r1, %r6, %r7, %r8;
	mov.u32 	%r9, %ctaid.y;
	mov.u32 	%r10, %ntid.y;
	mov.u32 	%r11, %tid.y;
	mad.lo.s32 	%r12, %r9, %r10, %r11;
	mul.lo.s32 	%r2, %r5, %r12;
	setp.ge.s32 	%p1, %r1, %r5;
	setp.ge.s32 	%p2, %r12, %r3;
	or.pred  	%p3, %p1, %p2;
	@%p3 bra 	$L__BB2_2;
	cvta.to.global.u64 	%rd7, %rd2;
	cvta.to.global.u64 	%rd8, %rd1;
	cvta.to.global.u64 	%rd9, %rd3;
	cvta.to.global.u64 	%rd10, %rd4;
	cvta.to.global.u64 	%rd11, %rd5;
	cvta.to.global.u64 	%rd12, %rd6;
	mul.wide.s32 	%rd13, %r1, 4;
	add.s64 	%rd14, %rd7, %rd13;
	ld.global.f32 	%f2, [%rd14];
	add.s32 	%r14, %r2, %r1;
	mul.wide.s32 	%rd15, %r14, 4;
	add.s64 	%rd16, %rd8, %rd15;
	ld.global.f32 	%f3, [%rd16];
	add.s64 	%rd17, %rd9, %rd13;
	ld.global.f32 	%f4, [%rd17];
	sub.f32 	%f5, %f3, %f4;
	add.s64 	%rd18, %rd10, %rd13;
	ld.global.f32 	%f6, [%rd18];
	add.f32 	%f7, %f1, %f6;
	sqrt.rn.f32 	%f8, %f7;
	div.rn.f32 	%f9, %f5, %f8;
	add.s64 	%rd19, %rd11, %rd13;
	ld.global.f32 	%f10, [%rd19];
	fma.rn.f32 	%f11, %f2, %f9, %f10;
	add.s64 	%rd20, %rd12, %rd15;
	st.global.f32 	[%rd20], %f11;
$L__BB2_2:
	ret;

}


// ===== COMPILED SASS (sm_100) =====

	.target	sm_100

	.elftype	@"ET_EXEC"


//--------------------- .note.nv.tkinfo           --------------------------
	.section	.note.nv.tkinfo,"",@"SHT_NOTE"
	.sectionflags	@"SHF_NOTE_NV_TKINFO"
	.tkinfo
        /*0018*/ 	.word	0x00000002
        /*0030*/ 	.string	""
        /*0030*/ 	.string	"ptxas"
        /*0030*/ 	.string	"Cuda compilation tools, release 13.0, V13.0.88"
        /*0030*/ 	.string	"Build cuda_13.0.r13.0/compiler.36424714_0"
        /*0030*/ 	.string	"-arch sm_100 -m 64 "



//--------------------- .note.nv.cuinfo           --------------------------
	.section	.note.nv.cuinfo,"",@"SHT_NOTE"
	.sectionflags	@"SHF_NOTE_NV_CUINFO"
        /*0018*/ 	.short	0x0002
        /*001a*/ 	.short	0x0064
        /*001c*/ 	.short	0x0082
	.zero		2


//--------------------- .nv.info                  --------------------------
	.section	.nv.info,"",@"SHT_CUDA_INFO"
	.align	4


	//----- nvinfo : EIATTR_REGCOUNT
	.align		4
        /*0000*/ 	.byte	0x04, 0x2f
        /*0002*/ 	.short	(.L_1 - .L_0)
	.align		4
.L_0:
        /*0004*/ 	.word	index@(_Z16featurewise_meanPKfPfii)
        /*0008*/ 	.word	0x00000020


	//----- nvinfo : EIATTR_FRAME_SIZE
	.align		4
.L_1:
        /*000c*/ 	.byte	0x04, 0x11
        /*000e*/ 	.short	(.L_3 - .L_2)
	.align		4
.L_2:
        /*0010*/ 	.word	index@($__internal_3_$__cuda_sm3x_div_rn_noftz_f32_slowpath)
        /*0014*/ 	.word	0x00000000


	//----- nvinfo : EIATTR_FRAME_SIZE
	.align		4
.L_3:
        /*0018*/ 	.byte	0x04, 0x11
        /*001a*/ 	.short	(.L_5 - .L_4)
	.align		4
.L_4:
        /*001c*/ 	.word	index@(_Z16featurewise_meanPKfPfii)
        /*0020*/ 	.word	0x00000000


	//----- nvinfo : EIATTR_REGCOUNT
	.align		4
.L_5:
        /*0024*/ 	.byte	0x04, 0x2f
        /*0026*/ 	.short	(.L_7 - .L_6)
	.align		4
.L_6:
        /*0028*/ 	.word	index@(_Z15featurewise_varPKfS0_Pfii)
        /*002c*/ 	.word	0x00000020


	//----- nvinfo : EIATTR_FRAME_SIZE
	.align		4
.L_7:
        /*0030*/ 	.byte	0x04, 0x11
        /*0032*/ 	.short	(.L_9 - .L_8)
	.align		4
.L_8:
        /*0034*/ 	.word	index@($__internal_2_$__cuda_sm3x_div_rn_noftz_f32_slowpath)
        /*0038*/ 	.word	0x00000000


	//----- nvinfo : EIATTR_FRAME_SIZE
	.align		4
.L_9:
        /*003c*/ 	.byte	0x04, 0x11
        /*003e*/ 	.short	(.L_11 - .L_10)
	.align		4
.L_10:
        /*0040*/ 	.word	index@(_Z15featurewise_varPKfS0_Pfii)
        /*0044*/ 	.word	0x00000000


	//----- nvinfo : EIATTR_REGCOUNT
	.align		4
.L_11:
        /*0048*/ 	.byte	0x04, 0x2f
        /*004a*/ 	.short	(.L_13 - .L_12)
	.align		4
.L_12:
        /*004c*/ 	.word	index@(_Z10batch_normPKfS0_S0_S0_S0_Pfiif)
        /*0050*/ 	.word	0x00000012


	//----- nvinfo : EIATTR_FRAME_SIZE
	.align		4
.L_13:
        /*0054*/ 	.byte	0x04, 0x11
        /*0056*/ 	.short	(.L_15 - .L_14)
	.align		4
.L_14:
        /*0058*/ 	.word	index@($__internal_1_$__cuda_sm3x_div_rn_noftz_f32_slowpath)
        /*005c*/ 	.word	0x00000000


	//----- nvinfo : EIATTR_FRAME_SIZE
	.align		4
.L_15:
        /*0060*/ 	.byte	0x04, 0x11
        /*0062*/ 	.short	(.L_17 - .L_16)
	.align		4
.L_16:
        /*0064*/ 	.word	index@($__internal_0_$__cuda_sm20_sqrt_rn_f32_slowpath)
        /*0068*/ 	.word	0x00000000


	//----- nvinfo : EIATTR_FRAME_SIZE
	.align		4
.L_17:
        /*006c*/ 	.byte	0x04, 0x11
        /*006e*/ 	.short	(.L_19 - .L_18)
	.align		4
.L_18:
        /*0070*/ 	.word	index@(_Z10batch_normPKfS0_S0_S0_S0_Pfiif)
        /*0074*/ 	.word	0x00000000


	//----- nvinfo : EIATTR_MIN_STACK_SIZE
	.align		4
.L_19:
        /*0078*/ 	.byte	0x04, 0x12
        /*007a*/ 	.short	(.L_21 - .L_20)
	.align		4
.L_20:
        /*007c*/ 	.word	index@(_Z10batch_normPKfS0_S0_S0_S0_Pfiif)
        /*0080*/ 	.word	0x00000000


	//----- nvinfo : EIATTR_MIN_STACK_SIZE
	.align		4
.L_21:
        /*0084*/ 	.byte	0x04, 0x12
        /*0086*/ 	.short	(.L_23 - .L_22)
	.align		4
.L_22:
        /*0088*/ 	.word	index@(_Z15featurewise_varPKfS0_Pfii)
        /*008c*/ 	.word	0x00000000


	//----- nvinfo : EIATTR_MIN_STACK_SIZE
	.align		4
.L_23:
        /*0090*/ 	.byte	0x04, 0x12
        /*0092*/ 	.short	(.L_25 - .L_24)
	.align		4
.L_24:
        /*0094*/ 	.word	index@(_Z16featurewise_meanPKfPfii)
        /*0098*/ 	.word	0x00000000
.L_25:


//--------------------- .nv.compat                --------------------------
	.section	.nv.compat,"",@"SHT_CUDA_COMPAT_INFO"
	.align	4
        /*0000*/ 	.byte	0x02, 0x09, 0x00, 0x00, 0x02, 0x02, 0x01, 0x00, 0x02, 0x05, 0x05, 0x00, 0x03, 0x07, 0x01, 0x01
        /*0010*/ 	.byte	0x02, 0x03, 0x00, 0x00, 0x02, 0x06, 0x01, 0x00, 0x04, 0x0b, 0x08, 0x00, 0x01, 0x00, 0x00, 0x00
        /*0020*/ 	.byte	0x00, 0x00, 0x00, 0x00


//--------------------- .nv.info._Z10batch_normPKfS0_S0_S0_S0_Pfiif --------------------------
	.section	.nv.info._Z10batch_normPKfS0_S0_S0_S0_Pfiif,"",@"SHT_CUDA_INFO"
	.sectionflags	@""
	.align	4


	//----- nvinfo : EIATTR_CUDA_API_VERSION
	.align		4
        /*0000*/ 	.byte	0x04, 0x37
        /*0002*/ 	.short	(.L_27 - .L_26)
.L_26:
        /*0004*/ 	.word	0x00000082


	//----- nvinfo : EIATTR_KPARAM_INFO
	.align		4
.L_27:
        /*0008*/ 	.byte	0x04, 0x17
        /*000a*/ 	.short	(.L_29 - .L_28)
.L_28:
        /*000c*/ 	.word	0x00000000
        /*0010*/ 	.short	0x0008
        /*0012*/ 	.short	0x0038
        /*0014*/ 	.byte	0x00, 0xf0, 0x11, 0x00


	//----- nvinfo : EIATTR_KPARAM_INFO
	.align		4
.L_29:
        /*0018*/ 	.byte	0x04, 0x17
        /*001a*/ 	.short	(.L_31 - .L_30)
.L_30:
        /*001c*/ 	.word	0x00000000
        /*0020*/ 	.short	0x0007
        /*0022*/ 	.short	0x0034
        /*0024*/ 	.byte	0x00, 0xf0, 0x11, 0x00


	//----- nvinfo : EIATTR_KPARAM_INFO
	.align		4
.L_31:
        /*0028*/ 	.byte	0x04, 0x17
        /*002a*/ 	.short	(.L_33 - .L_32)
.L_32:
        /*002c*/ 	.word	0x00000000
        /*0030*/ 	.short	0x0006
        /*0032*/ 	.short	0x0030
        /*0034*/ 	.byte	0x00, 0xf0, 0x11, 0x00


	//----- nvinfo : EIATTR_KPARAM_INFO
	.align		4
.L_33:
        /*0038*/ 	.byte	0x04, 0x17
        /*003a*/ 	.short	(.L_35 - .L_34)
.L_34:
        /*003c*/ 	.word	0x00000000
        /*0040*/ 	.short	0x0005
        /*0042*/ 	.short	0x0028
        /*0044*/ 	.byte	0x00, 0xf5, 0x21, 0x00


	//----- nvinfo : EIATTR_KPARAM_INFO
	.align		4
.L_35:
        /*0048*/ 	.byte	0x04, 0x17
        /*004a*/ 	.short	(.L_37 - .L_36)
.L_36:
        /*004c*/ 	.word	0x00000000
        /*0050*/ 	.short	0x0004
        /*0052*/ 	.short	0x0020
        /*0054*/ 	.byte	0x00, 0xf5, 0x21, 0x00


	//----- nvinfo : EIATTR_KPARAM_INFO
	.align		4
.L_37:
        /*0058*/ 	.byte	0x04, 0x17
        /*005a*/ 	.short	(.L_39 - .L_38)
.L_38:
        /*005c*/ 	.word	0x00000000
        /*0060*/ 	.short	0x0003
        /*0062*/ 	.short	0x0018
        /*0064*/ 	.byte	0x00, 0xf5, 0x21, 0x00


	//----- nvinfo : EIATTR_KPARAM_INFO
	.align		4
.L_39:
        /*0068*/ 	.byte	0x04, 0x17
        /*006a*/ 	.short	(.L_41 - .L_40)
.L_40:
        /*006c*/ 	.word	0x00000000
        /*0070*/ 	.short	0x0002
        /*0072*/ 	.short	0x0010
        /*0074*/ 	.byte	0x00, 0xf5, 0x21, 0x00


	//----- nvinfo : EIATTR_KPARAM_INFO
	.align		4
.L_41:
        /*0078*/ 	.byte	0x04, 0x17
        /*007a*/ 	.short	(.L_43 - .L_42)
.L_42:
        /*007c*/ 	.word	0x00000000
        /*0080*/ 	.short	0x0001
        /*0082*/ 	.short	0x0008
        /*0084*/ 	.byte	0x00, 0xf5, 0x21, 0x00


	//----- nvinfo : EIATTR_KPARAM_INFO
	.align		4
.L_43:
        /*0088*/ 	.byte	0x04, 0x17
        /*008a*/ 	.short	(.L_45 - .L_44)
.L_44:
        /*008c*/ 	.word	0x00000000
        /*0090*/ 	.short	0x0000
        /*0092*/ 	.short	0x0000
        /*0094*/ 	.byte	0x00, 0xf5, 0x21, 0x00


	//----- nvinfo : EIATTR_SPARSE_MMA_MASK
	.align		4
.L_45:
        /*0098*/ 	.byte	0x03, 0x50
        /*009a*/ 	.short	0x0000


	//----- nvinfo : EIATTR_MAXREG_COUNT
	.align		4
        /*009c*/ 	.byte	0x03, 0x1b
        /*009e*/ 	.short	0x00ff


	//----- nvinfo : EIATTR_MERCURY_ISA_VERSION
	.align		4
        /*00a0*/ 	.byte	0x03, 0x5f
        /*00a2*/ 	.short	0x0101


	//----- nvinfo : EIATTR_VRC_CTA_INIT_COUNT
	.align		4
        /*00a4*/ 	.byte	0x02, 0x4a
	.zero		1
	.zero		1


	//----- nvinfo : EIATTR_EXIT_INSTR_OFFSETS
	.align		4
        /*00a8*/ 	.byte	0x04, 0x1c
        /*00aa*/ 	.short	(.L_47 - .L_46)


	//   ....[0]....
.L_46:
        /*00ac*/ 	.word	0x000000c0


	//   ....[1]....
        /*00b0*/ 	.word	0x00000400


	//----- nvinfo : EIATTR_CRS_STACK_SIZE
	.align		4
.L_47:
        /*00b4*/ 	.byte	0x04, 0x1e
        /*00b6*/ 	.short	(.L_49 - .L_48)
.L_48:
        /*00b8*/ 	.word	0x00000000


	//----- nvinfo : EIATTR_CBANK_PARAM_SIZE
	.align		4
.L_49:
        /*00bc*/ 	.byte	0x03, 0x19
        /*00be*/ 	.short	0x003c


	//----- nvinfo : EIATTR_PARAM_CBANK
	.align		4
        /*00c0*/ 	.byte	0x04, 0x0a
        /*00c2*/ 	.short	(.L_51 - .L_50)
	.align		4
.L_50:
        /*00c4*/ 	.word	index@(.nv.constant0._Z10batch_normPKfS0_S0_S0_S0_Pfiif)
        /*00c8*/ 	.short	0x0380
        /*00ca*/ 	.short	0x003c


	//----- nvinfo : EIATTR_SW_WAR
	.align		4
.L_51:
        /*00cc*/ 	.byte	0x04, 0x36
        /*00ce*/ 	.short	(.L_53 - .L_52)
.L_52:
        /*00d0*/ 	.word	0x00000008
.L_53:


//--------------------- .nv.info._Z15featurewise_varPKfS0_Pfii --------------------------
	.section	.nv.info._Z15featurewise_varPKfS0_Pfii,"",@"SHT_CUDA_INFO"
	.sectionflags	@""
	.align	4


	//----- nvinfo : EIATTR_CUDA_API_VERSION
	.align		4
        /*0000*/ 	.byte	0x04, 0x37
        /*0002*/ 	.short	(.L_55 - .L_54)
.L_54:
        /*0004*/ 	.word	0x00000082


	//----- nvinfo : EIATTR_KPARAM_INFO
	.align		4
.L_55:
        /*0008*/ 	.byte	0x04, 0x17
        /*000a*/ 	.short	(.L_57 - .L_56)
.L_56:
        /*000c*/ 	.word	0x00000000
        /*0010*/ 	.short	0x0004
        /*0012*/ 	.short	0x001c
        /*0014*/ 	.byte	0x00, 0xf0, 0x11, 0x00


	//----- nvinfo : EIATTR_KPARAM_INFO
	.align		4
.L_57:
        /*0018*/ 	.byte	0x04, 0x17
        /*001a*/ 	.short	(.L_59 - .L_58)
.L_58:
        /*001c*/ 	.word	0x00000000
        /*0020*/ 	.short	0x0003
        /*0022*/ 	.short	0x0018
        /*0024*/ 	.byte	0x00, 0xf0, 0x11, 0x00


	//----- nvinfo : EIATTR_KPARAM_INFO
	.align		4
.L_59:
        /*0028*/ 	.byte	0x04, 0x17
        /*002a*/ 	.short	(.L_61 - .L_60)
.L_60:
        /*002c*/ 	.word	0x00000000
        /*0030*/ 	.short	0x0002
        /*0032*/ 	.short	0x0010
        /*0034*/ 	.byte	0x00, 0xf5, 0x21, 0x00


	//----- nvinfo : EIATTR_KPARAM_INFO
	.align		4
.L_61:
        /*0038*/ 	.byte	0x04, 0x17
        /*003a*/ 	.short	(.L_63 - .L_62)
.L_62:
        /*003c*/ 	.word	0x00000000
        /*0040*/ 	.short	0x0001
        /*0042*/ 	.short	0x0008
        /*0044*/ 	.byte	0x00, 0xf5, 0x21, 0x00


	//----- nvinfo : EIATTR_KPARAM_INFO
	.align		4
.L_63:
        /*0048*/ 	.byte	0x04, 0x17
        /*004a*/ 	.short	(.L_65 - .L_64)
.L_64:
        /*004c*/ 	.word	0x00000000
        /*0050*/ 	.short	0x0000
        /*0052*/ 	.short	0x0000
        /*0054*/ 	.byte	0x00, 0xf5, 0x21, 0x00


	//----- nvinfo : EIATTR_SPARSE_MMA_MASK
	.align		4
.L_65:
        /*0058*/ 	.byte	0x03, 0x50
        /*005a*/ 	.short	0x0000


	//----- nvinfo : EIATTR_MAXREG_COUNT
	.align		4
        /*005c*/ 	.byte	0x03, 0x1b
        /*005e*/ 	.short	0x00ff


	//----- nvinfo : EIATTR_MERCURY_ISA_VERSION
	.align		4
        /*0060*/ 	.byte	0x03, 0x5f
        /*0062*/ 	.short	0x0101


	//----- nvinfo : EIATTR_VRC_CTA_INIT_COUNT
	.align		4
        /*0064*/ 	.byte	0x02, 0x4a
	.zero		1
	.zero		1


	//----- nvinfo : EIATTR_EXIT_INSTR_OFFSETS
	.align		4
        /*0068*/ 	.byte	0x04, 0x1c
        /*006a*/ 	.short	(.L_67 - .L_66)


	//   ....[0]....
.L_66:
        /*006c*/ 	.word	0x00000070


	//   ....[1]....
        /*0070*/ 	.word	0x00000bd0


	//----- nvinfo : EIATTR_CRS_STACK_SIZE
	.align		4
.L_67:
        /*0074*/ 	.byte	0x04, 0x1e
        /*0076*/ 	.short	(.L_69 - .L_68)
.L_68:
        /*0078*/ 	.word	0x00000000


	//----- nvinfo : EIATTR_CBANK_PARAM_SIZE
	.align		4
.L_69:
        /*007c*/ 	.byte	0x03, 0x19
        /*007e*/ 	.short	0x0020


	//----- nvinfo : EIATTR_PARAM_CBANK
	.align		4
        /*0080*/ 	.byte	0x04, 0x0a
        /*0082*/ 	.short	(.L_71 - .L_70)
	.align		4
.L_70:
        /*0084*/ 	.word	index@(.nv.constant0._Z15featurewise_varPKfS0_Pfii)
        /*0088*/ 	.short	0x0380
        /*008a*/ 	.short	0x0020


	//----- nvinfo : EIATTR_SW_WAR
	.align		4
.L_71:
        /*008c*/ 	.byte	0x04, 0x36
        /*008e*/ 	.short	(.L_73 - .L_72)
.L_72:
        /*0090*/ 	.word	0x00000008
.L_73:


//--------------------- .nv.info._Z16featurewise_meanPKfPfii --------------------------
	.section	.nv.info._Z16featurewise_meanPKfPfii,"",@"SHT_CUDA_INFO"
	.sectionflags	@""
	.align	4


	//----- nvinfo : EIATTR_CUDA_API_VERSION
	.align		4
        /*0000*/ 	.byte	0x04, 0x37
        /*0002*/ 	.short	(.L_75 - .L_74)
.L_74:
        /*0004*/ 	.word	0x00000082


	//----- nvinfo : EIATTR_KPARAM_INFO
	.align		4
.L_75:
        /*0008*/ 	.byte	0x04, 0x17
        /*000a*/ 	.short	(.L_77 - .L_76)
.L_76:
        /*000c*/ 	.word	0x00000000
        /*0010*/ 	.short	0x0003
        /*0012*/ 	.short	0x0014
        /*0014*/ 	.byte	0x00, 0xf0, 0x11, 0x00


	//----- nvinfo : EIATTR_KPARAM_INFO
	.align		4
.L_77:
        /*0018*/ 	.byte	0x04, 0x17
        /*001a*/ 	.short	(.L_79 - .L_78)
.L_78:
        /*001c*/ 	.word	0x00000000
        /*0020*/ 	.short	0x0002
        /*0022*/ 	.short	0x0010
        /*0024*/ 	.byte	0x00, 0xf0, 0x11, 0x00


	//----- nvinfo : EIATTR_KPARAM_INFO
	.align		4
.L_79:
        /*0028*/ 	.byte	0x04, 0x17
        /*002a*/ 	.short	(.L_81 - .L_80)
.L_80:
        /*002c*/ 	.word	0x00000000
        /*0030*/ 	.short	0x0001
        /*0032*/ 	.short	0x0008
        /*0034*/ 	.byte	0x00, 0xf5, 0x21, 0x00


	//----- nvinfo : EIATTR_KPARAM_INFO
	.align		4
.L_81:
        /*0038*/ 	.byte	0x04, 0x17
        /*003a*/ 	.short	(.L_83 - .L_82)
.L_82:
        /*003c*/ 	.word	0x00000000
        /*0040*/ 	.short	0x0000
        /*0042*/ 	.short	0x0000
        /*0044*/ 	.byte	0x00, 0xf5, 0x21, 0x00


	//----- nvinfo : EIATTR_SPARSE_MMA_MASK
	.align		4
.L_83:
        /*0048*/ 	.byte	0x03, 0x50
        /*004a*/ 	.short	0x0000


	//----- nvinfo : EIATTR_MAXREG_COUNT
	.align		4
        /*004c*/ 	.byte	0x03, 0x1b
        /*004e*/ 	.short	0x00ff


	//----- nvinfo : EIATTR_MERCURY_ISA_VERSION
	.align		4
        /*0050*/ 	.byte	0x03, 0x5f
        /*0052*/ 	.short	0x0101


	//----- nvinfo : EIATTR_VRC_CTA_INIT_COUNT
	.align		4
        /*0054*/ 	.byte	0x02, 0x4a
	.zero		1
	.zero		1


	//----- nvinfo : EIATTR_EXIT_INSTR_OFFSETS
	.align		4
        /*0058*/ 	.byte	0x04, 0x1c
        /*005a*/ 	.short	(.L_85 - .L_84)


	//   ....[0]....
.L_84:
        /*005c*/ 	.word	0x00000070


	//   ....[1]....
        /*0060*/ 	.word	0x000009d0


	//----- nvinfo : EIATTR_CRS_STACK_SIZE
	.align		4
.L_85:
        /*0064*/ 	.byte	0x04, 0x1e
        /*0066*/ 	.short	(.L_87 - .L_86)
.L_86:
        /*0068*/ 	.word	0x00000000


	//----- nvinfo : EIATTR_CBANK_PARAM_SIZE
	.align		4
.L_87:
        /*006c*/ 	.byte	0x03, 0x19
        /*006e*/ 	.short	0x0018


	//----- nvinfo : EIATTR_PARAM_CBANK
	.align		4
        /*0070*/ 	.byte	0x04, 0x0a
        /*0072*/ 	.short	(.L_89 - .L_88)
	.align		4
.L_88:
        /*0074*/ 	.word	index@(.nv.constant0._Z16featurewise_meanPKfPfii)
        /*0078*/ 	.short	0x0380
        /*007a*/ 	.short	0x0018


	//----- nvinfo : EIATTR_SW_WAR
	.align		4
.L_89:
        /*007c*/ 	.byte	0x04, 0x36
        /*007e*/ 	.short	(.L_91 - .L_90)
.L_90:
        /*0080*/ 	.word	0x00000008
.L_91:


//--------------------- .nv.callgraph             --------------------------
	.section	.nv.callgraph,"",@"SHT_CUDA_CALLGRAPH"
	.align	4
	.sectionentsize	8
	.align		4
        /*0000*/ 	.word	0x00000000
	.align		4
        /*0004*/ 	.word	0xffffffff
	.align		4
        /*0008*/ 	.word	0x00000000
	.align		4
        /*000c*/ 	.word	0xfffffffe
	.align		4
        /*0010*/ 	.word	0x00000000
	.align		4
        /*0014*/ 	.word	0xfffffffd
	.align		4
        /*0018*/ 	.word	0x00000000
	.align		4
        /*001c*/ 	.word	0xfffffffc


//--------------------- .text._Z10batch_normPKfS0_S0_S0_S0_Pfiif --------------------------
	.section	.text._Z10batch_normPKfS0_S0_S0_S0_Pfiif,"ax",@progbits
	.align	128
        .global         _Z10batch_normPKfS0_S0_S0_S0_Pfiif
        .type           _Z10batch_normPKfS0_S0_S0_S0_Pfiif,@function
        .size           _Z10batch_normPKfS0_S0_S0_S0_Pfiif,(.L_x_59 - _Z10batch_normPKfS0_S0_S0_S0_Pfiif)
        .other          _Z10batch_normPKfS0_S0_S0_S0_Pfiif,@"STO_CUDA_ENTRY STV_DEFAULT"
_Z10batch_normPKfS0_S0_S0_S0_Pfiif:
.text._Z10batch_normPKfS0_S0_S0_S0_Pfiif:
[----:B------:R-:W-:Y:S01]  /*0000*/  LDC R1, c[0x0][0x37c] ;  /* 0x0000df00ff017b82 */ /* 0x000fe20000000800 */
[----:B------:R-:W0:Y:S07]  /*0010*/  S2R R0, SR_TID.Y ;  /* 0x0000000000007919 */ /* 0x000e2e0000002200 */
[----:B------:R-:W1:Y:S01]  /*0020*/  LDC R4, c[0x0][0x360] ;  /* 0x0000d800ff047b82 */ /* 0x000e620000000800 */
[----:B------:R-:W2:Y:S01]  /*0030*/  LDCU.64 UR6, c[0x0][0x3b0] ;  /* 0x00007600ff0677ac */ /* 0x000ea20008000a00 */
[----:B------:R-:W1:Y:S06]  /*0040*/  S2R R3, SR_TID.X ;  /* 0x0000000000037919 */ /* 0x000e6c0000002100 */
[----:B------:R-:W0:Y:S08]  /*0050*/  S2UR UR5, SR_CTAID.Y ;  /* 0x00000000000579c3 */ /* 0x000e300000002600 */
[----:B------:R-:W0:Y:S08]  /*0060*/  LDC R5, c[0x0][0x364] ;  /* 0x0000d900ff057b82 */ /* 0x000e300000000800 */
[----:B------:R-:W1:Y:S01]  /*0070*/  S2UR UR4, SR_CTAID.X ;  /* 0x00000000000479c3 */ /* 0x000e620000002500 */
[----:B0-----:R-:W-:-:S05]  /*0080*/  IMAD R5, R5, UR5, R0 ;  /* 0x0000000505057c24 */ /* 0x001fca000f8e0200 */
[----:B--2---:R-:W-:Y:S01]  /*0090*/  ISETP.GE.AND P0, PT, R5, UR6, PT ;  /* 0x0000000605007c0c */ /* 0x004fe2000bf06270 */
[----:B-1----:R-:W-:-:S05]  /*00a0*/  IMAD R4, R4, UR4, R3 ;  /* 0x0000000404047c24 */ /* 0x002fca000f8e0203 */
[----:B------:R-:W-:-:S13]  /*00b0*/  ISETP.GE.OR P0, PT, R4, UR7, P0 ;  /* 0x0000000704007c0c */ /* 0x000fda0008706670 */
[----:B------:R-:W-:Y:S05]  /*00c0*/  @P0 EXIT ;  /* 0x000000000000094d */ /* 0x000fea0003800000 */
[----:B------:R-:W0:Y:S01]  /*00d0*/  LDC.64 R10, c[0x0][0x398] ;  /* 0x0000e600ff0a7b82 */ /* 0x000e220000000a00 */
[----:B------:R-:W1:Y:S07]  /*00e0*/  LDCU.64 UR4, c[0x0][0x358] ;  /* 0x00006b00ff0477ac */ /* 0x000e6e0008000a00 */
[----:B------:R-:W2:Y:S08]  /*00f0*/  LDC.64 R8, c[0x0][0x390] ;  /* 0x0000e400ff087b82 */ /* 0x000eb00000000a00 */
[----:B------:R-:W3:Y:S08]  /*0100*/  LDC.64 R2, c[0x0][0x380] ;  /* 0x0000e000ff027b82 */ /* 0x000ef00000000a00 */
[----:B------:R-:W4:Y:S01]  /*0110*/  LDC.64 R6, c[0x0][0x388] ;  /* 0x0000e200ff067b82 */ /* 0x000f220000000a00 */
[----:B0-----:R-:W-:Y:S01]  /*0120*/  IMAD.WIDE R10, R4, 0x4, R10 ;  /* 0x00000004040a7825 */ /* 0x001fe200078e020a */
[----:B------:R-:W0:Y:S05]  /*0130*/  LDCU UR6, c[0x0][0x3b8] ;  /* 0x00007700ff0677ac */ /* 0x000e2a0008000800 */
[----:B-1----:R-:W0:Y:S01]  /*0140*/  LDG.E R10, desc[UR4][R10.64] ;  /* 0x000000040a0a7981 */ /* 0x002e22000c1e1900 */
[----:B------:R-:W-:-:S02]  /*0150*/  IMAD R5, R5, UR7, R4 ;  /* 0x0000000705057c24 */ /* 0x000fc4000f8e0204 */
[----:B--2---:R-:W-:-:S04]  /*0160*/  IMAD.WIDE R8, R4, 0x4, R8 ;  /* 0x0000000404087825 */ /* 0x004fc800078e0208 */
[----:B---3--:R-:W-:Y:S02]  /*0170*/  IMAD.WIDE R2, R5, 0x4, R2 ;  /* 0x0000000405027825 */ /* 0x008fe400078e0202 */
[----:B------:R-:W2:Y:S04]  /*0180*/  LDG.E R9, desc[UR4][R8.64] ;  /* 0x0000000408097981 */ /* 0x000ea8000c1e1900 */
[----:B------:R0:W2:Y:S01]  /*0190*/  LDG.E R0, desc[UR4][R2.64] ;  /* 0x0000000402007981 */ /* 0x0000a2000c1e1900 */
[----:B----4-:R-:W-:-:S06]  /*01a0*/  IMAD.WIDE R6, R4, 0x4, R6 ;  /* 0x0000000404067825 */ /* 0x010fcc00078e0206 */
[----:B------:R1:W5:Y:S01]  /*01b0*/  LDG.E R6, desc[UR4][R6.64] ;  /* 0x0000000406067981 */ /* 0x000362000c1e1900 */
[----:B------:R-:W-:Y:S01]  /*01c0*/  BSSY.RECONVERGENT B0, `(.L_x_0) ;  /* 0x000000f000007945 */ /* 0x000fe20003800200 */
[----:B0-----:R-:W-:-:S04]  /*01d0*/  FADD R2, R10, UR6 ;  /* 0x000000060a027e21 */ /* 0x001fc80008000000 */
[----:B------:R-:W-:Y:S01]  /*01e0*/  VIADD R12, R2, 0xf3000000 ;  /* 0xf3000000020c7836 */ /* 0x000fe20000000000 */
[----:B------:R1:W0:Y:S04]  /*01f0*/  MUFU.RSQ R11, R2 ;  /* 0x00000002000b7308 */ /* 0x0002280000001400 */
[----:B------:R-:W-:Y:S01]  /*0200*/  ISETP.GT.U32.AND P0, PT, R12, 0x727fffff, PT ;  /* 0x727fffff0c00780c */ /* 0x000fe20003f04070 */
[----:B--2---:R-:W-:-:S12]  /*0210*/  FADD R0, R0, -R9 ;  /* 0x8000000900007221 */ /* 0x004fd80000000000 */
[----:B01----:R-:W-:Y:S05]  /*0220*/  @!P0 BRA `(.L_x_1) ;  /* 0x0000000000108947 */ /* 0x003fea0003800000 */
[----:B------:R-:W-:-:S07]  /*0230*/  MOV R11, 0x250 ;  /* 0x00000250000b7802 */ /* 0x000fce0000000f00 */
[----:B-----5:R-:W-:Y:S05]  /*0240*/  CALL.REL.NOINC `($__internal_0_$__cuda_sm20_sqrt_rn_f32_slowpath) ;  /* 0x0000000000707944 */ /* 0x020fea0003c00000 */
[----:B------:R-:W-:Y:S01]  /*0250*/  IMAD.MOV.U32 R3, RZ, RZ, R7 ;  /* 0x000000ffff037224 */ /* 0x000fe200078e0007 */
[----:B------:R-:W-:Y:S06]  /*0260*/  BRA `(.L_x_2) ;  /* 0x0000000000107947 */ /* 0x000fec0003800000 */
.L_x_1:
[----:B------:R-:W-:Y:S01]  /*0270*/  FMUL.FTZ R3, R2, R11 ;  /* 0x0000000b02037220 */ /* 0x000fe20000410000 */
[----:B------:R-:W-:-:S03]  /*0280*/  FMUL.FTZ R11, R11, 0.5 ;  /* 0x3f0000000b0b7820 */ /* 0x000fc60000410000 */
[----:B------:R-:W-:-:S04]  /*0290*/  FFMA R2, -R3, R3, R2 ;  /* 0x0000000303027223 */ /* 0x000fc80000000102 */
[----:B------:R-:W-:-:S07]  /*02a0*/  FFMA R3, R2, R11, R3 ;  /* 0x0000000b02037223 */ /* 0x000fce0000000003 */
.L_x_2:
[----:B------:R-:W-:Y:S05]  /*02b0*/  BSYNC.RECONVERGENT B0 ;  /* 0x0000000000007941 */ /* 0x000fea0003800200 */
.L_x_0:
[----:B------:R-:W0:Y:S01]  /*02c0*/  MUFU.RCP R2, R3 ;  /* 0x0000000300027308 */ /* 0x000e220000001000 */
[----:B------:R-:W-:Y:S07]  /*02d0*/  BSSY.RECONVERGENT B0, `(.L_x_3) ;  /* 0x000000b000007945 */ /* 0x000fee0003800200 */
[----:B------:R-:W1:Y:S01]  /*02e0*/  FCHK P0, R0, R3 ;  /* 0x0000000300007302 */ /* 0x000e620000000000 */
[----:B0-----:R-:W-:-:S04]  /*02f0*/  FFMA R7, R2, -R3, 1 ;  /* 0x3f80000002077423 */ /* 0x001fc80000000803 */
[----:B------:R-:W-:-:S04]  /*0300*/  FFMA R7, R2, R7, R2 ;  /* 0x0000000702077223 */ /* 0x000fc80000000002 */
[----:B------:R-:W-:-:S04]  /*0310*/  FFMA R2, R0, R7, RZ ;  /* 0x0000000700027223 */ /* 0x000fc800000000ff */
[----:B------:R-:W-:-:S04]  /*0320*/  FFMA R8, R2, -R3, R0 ;  /* 0x8000000302087223 */ /* 0x000fc80000000000 */
[----:B------:R-:W-:Y:S01]  /*0330*/  FFMA R7, R7, R8, R2 ;  /* 0x0000000807077223 */ /* 0x000fe20000000002 */
[----:B-1----:R-:W-:Y:S06]  /*0340*/  @!P0 BRA `(.L_x_4) ;  /* 0x00000000000c8947 */ /* 0x002fec0003800000 */
[----:B------:R-:W-:-:S07]  /*0350*/  MOV R2, 0x370 ;  /* 0x0000037000027802 */ /* 0x000fce0000000f00 */
[----:B-----5:R-:W-:Y:S05]  /*0360*/  CALL.REL.NOINC `($__internal_1_$__cuda_sm3x_div_rn_noftz_f32_slowpath) ;  /* 0x0000000000847944 */ /* 0x020fea0003c00000 */
[----:B------:R-:W-:-:S07]  /*0370*/  IMAD.MOV.U32 R7, RZ, RZ, R0 ;  /* 0x000000ffff077224 */ /* 0x000fce00078e0000 */
.L_x_4:
[----:B------:R-:W-:Y:S05]  /*0380*/  BSYNC.RECONVERGENT B0 ;  /* 0x0000000000007941 */ /* 0x000fea0003800200 */
.L_x_3:
[----:B------:R-:W0:Y:S08]  /*0390*/  LDC.64 R2, c[0x0][0x3a0] ;  /* 0x0000e800ff027b82 */ /* 0x000e300000000a00 */
[----:B------:R-:W1:Y:S01]  /*03a0*/  LDC.64 R8, c[0x0][0x3a8] ;  /* 0x0000ea00ff087b82 */ /* 0x000e620000000a00 */
[----:B0-----:R-:W-:-:S06]  /*03b0*/  IMAD.WIDE R2, R4, 0x4, R2 ;  /* 0x0000000404027825 */ /* 0x001fcc00078e0202 */
[----:B------:R-:W2:Y:S01]  /*03c0*/  LDG.E R3, desc[UR4][R2.64] ;  /* 0x0000000402037981 */ /* 0x000ea2000c1e1900 */
[----:B-1----:R-:W-:-:S04]  /*03d0*/  IMAD.WIDE R4, R5, 0x4, R8 ;  /* 0x0000000405047825 */ /* 0x002fc800078e0208 */
[----:B--2--5:R-:W-:-:S05]  /*03e0*/  FFMA R7, R6, R7, R3 ;  /* 0x0000000706077223 */ /* 0x024fca0000000003 */
[----:B------:R-:W-:Y:S01]  /*03f0*/  STG.E desc[UR4][R4.64], R7 ;  /* 0x0000000704007986 */ /* 0x000fe2000c101904 */
[----:B------:R-:W-:Y:S05]  /*0400*/  EXIT ;  /* 0x000000000000794d */ /* 0x000fea0003800000 */
        .weak           $__internal_0_$__cuda_sm20_sqrt_rn_f32_slowpath
        .type           $__internal_0_$__cuda_sm20_sqrt_rn_f32_slowpath,@function
        .size           $__internal_0_$__cuda_sm20_sqrt_rn_f32_slowpath,($__internal_1_$__cuda_sm3x_div_rn_noftz_f32_slowpath - $__internal_0_$__cuda_sm20_sqrt_rn_f32_slowpath)
$__internal_0_$__cuda_sm20_sqrt_rn_f32_slowpath:
[----:B------:R-:W-:-:S13]  /*0410*/  LOP3.LUT P0, RZ, R2, 0x7fffffff, RZ, 0xc0, !PT ;  /* 0x7fffffff02ff7812 */ /* 0x000fda000780c0ff */
[----:B------:R-:W-:Y:S01]  /*0420*/  @!P0 MOV R3, R2 ;  /* 0x0000000200038202 */ /* 0x000fe20000000f00 */
[----:B------:R-:W-:Y:S06]  /*0430*/  @!P0 BRA `(.L_x_5) ;  /* 0x0000000000408947 */ /* 0x000fec0003800000 */
[----:B------:R-:W-:-:S13]  /*0440*/  FSETP.GEU.FTZ.AND P0, PT, R2, RZ, PT ;  /* 0x000000ff0200720b */ /* 0x000fda0003f1e000 */
[----:B------:R-:W-:Y:S01]  /*0450*/  @!P0 IMAD.MOV.U32 R3, RZ, RZ, 0x7fffffff ;  /* 0x7fffffffff038424 */ /* 0x000fe200078e00ff */
[----:B------:R-:W-:Y:S06]  /*0460*/  @!P0 BRA `(.L_x_5) ;  /* 0x0000000000348947 */ /* 0x000fec0003800000 */
[----:B------:R-:W-:-:S13]  /*0470*/  FSETP.GTU.FTZ.AND P0, PT, |R2|, +INF , PT ;  /* 0x7f8000000200780b */ /* 0x000fda0003f1c200 */
[----:B------:R-:W-:Y:S01]  /*0480*/  @P0 FADD.FTZ R3, R2, 1 ;  /* 0x3f80000002030421 */ /* 0x000fe20000010000 */
[----:B------:R-:W-:Y:S06]  /*0490*/  @P0 BRA `(.L_x_5) ;  /* 0x0000000000280947 */ /* 0x000fec0003800000 */
[----:B------:R-:W-:-:S13]  /*04a0*/  FSETP.NEU.FTZ.AND P0, PT, |R2|, +INF , PT ;  /* 0x7f8000000200780b */ /* 0x000fda0003f1d200 */
[----:B------:R-:W-:-:S04]  /*04b0*/  @P0 FFMA R7, R2, 1.84467440737095516160e+19, RZ ;  /* 0x5f80000002070823 */ /* 0x000fc800000000ff */
[----:B------:R-:W0:Y:S02]  /*04c0*/  @P0 MUFU.RSQ R8, R7 ;  /* 0x0000000700080308 */ /* 0x000e240000001400 */
[----:B0-----:R-:W-:Y:S01]  /*04d0*/  @P0 FMUL.FTZ R10, R7, R8 ;  /* 0x00000008070a0220 */ /* 0x001fe20000410000 */
[----:B------:R-:W-:-:S03]  /*04e0*/  @P0 FMUL.FTZ R8, R8, 0.5 ;  /* 0x3f00000008080820 */ /* 0x000fc60000410000 */
[----:B------:R-:W-:-:S04]  /*04f0*/  @P0 FADD.FTZ R3, -R10, -RZ ;  /* 0x800000ff0a030221 */ /* 0x000fc80000010100 */
[----:B------:R-:W-:Y:S01]  /*0500*/  @P0 FFMA R9, R10, R3, R7 ;  /* 0x000000030a090223 */ /* 0x000fe20000000007 */
[----:B------:R-:W-:-:S03]  /*0510*/  @!P0 IMAD.MOV.U32 R3, RZ, RZ, R2 ;  /* 0x000000ffff038224 */ /* 0x000fc600078e0002 */
[----:B------:R-:W-:-:S04]  /*0520*/  @P0 FFMA R8, R9, R8, R10 ;  /* 0x0000000809080223 */ /* 0x000fc8000000000a */
[----:B------:R-:W-:-:S07]  /*0530*/  @P0 FMUL.FTZ R3, R8, 2.3283064365386962891e-10 ;  /* 0x2f80000008030820 */ /* 0x000fce0000410000 */
.L_x_5:
[----:B------:R-:W-:Y:S01]  /*0540*/  MOV R7, R3 ;  /* 0x0000000300077202 */ /* 0x000fe20000000f00 */
[----:B------:R-:W-:Y:S02]  /*0550*/  IMAD.MOV.U32 R2, RZ, RZ, R11 ;  /* 0x000000ffff027224 */ /* 0x000fe400078e000b */
[----:B------:R-:W-:-:S04]  /*0560*/  IMAD.MOV.U32 R3, RZ, RZ, 0x0 ;  /* 0x00000000ff037424 */ /* 0x000fc800078e00ff */
[----:B------:R-:W-:Y:S05]  /*0570*/  RET.REL.NODEC R2 `(_Z10batch_normPKfS0_S0_S0_S0_Pfiif) ;  /* 0xfffffff802a07950 */ /* 0x000fea0003c3ffff */
        .weak           $__internal_1_$__cuda_sm3x_div_rn_noftz_f32_slowpath
        .type           $__internal_1_$__cuda_sm3x_div_rn_noftz_f32_slowpath,@function
        .size           $__internal_1_$__cuda_sm3x_div_rn_noftz_f32_slowpath,(.L_x_59 - $__internal_1_$__cuda_sm3x_div_rn_noftz_f32_slowpath)
$__internal_1_$__cuda_sm3x_div_rn_noftz_f32_slowpath:
[----:B------:R-:W-:Y:S01]  /*0580*/  SHF.R.U32.HI R8, RZ, 0x17, R3 ;  /* 0x00000017ff087819 */ /* 0x000fe20000011603 */
[----:B------:R-:W-:Y:S01]  /*0590*/  BSSY.RECONVERGENT B1, `(.L_x_6) ;  /* 0x0000063000017945 */ /* 0x000fe20003800200 */
[--C-:B------:R-:W-:Y:S02]  /*05a0*/  SHF.R.U32.HI R7, RZ, 0x17, R0.reuse ;  /* 0x00000017ff077819 */ /* 0x100fe40000011600 */
[----:B------:R-:W-:Y:S01]  /*05b0*/  LOP3.LUT R12, R8, 0xff, RZ, 0xc0, !PT ;  /* 0x000000ff080c7812 */ /* 0x000fe200078ec0ff */
[----:B------:R-:W-:Y:S01]  /*05c0*/  IMAD.MOV.U32 R8, RZ, RZ, R0 ;  /* 0x000000ffff087224 */ /* 0x000fe200078e0000 */
[----:B------:R-:W-:Y:S02]  /*05d0*/  LOP3.LUT R7, R7, 0xff, RZ, 0xc0, !PT ;  /* 0x000000ff07077812 */ /* 0x000fe400078ec0ff */
[----:B------:R-:W-:-:S03]  /*05e0*/  IADD3 R11, PT, PT, R12, -0x1, RZ ;  /* 0xffffffff0c0b7810 */ /* 0x000fc60007ffe0ff */
[----:B------:R-:W-:Y:S01]  /*05f0*/  VIADD R10, R7, 0xffffffff ;  /* 0xffffffff070a7836 */ /* 0x000fe20000000000 */
[----:B------:R-:W-:-:S04]  /*0600*/  ISETP.GT.U32.AND P0, PT, R11, 0xfd, PT ;  /* 0x000000fd0b00780c */ /* 0x000fc80003f04070 */
[----:B------:R-:W-:-:S13]  /*0610*/  ISETP.GT.U32.OR P0, PT, R10, 0xfd, P0 ;  /* 0x000000fd0a00780c */ /* 0x000fda0000704470 */
[----:B------:R-:W-:Y:S01]  /*0620*/  @!P0 MOV R9, RZ ;  /* 0x000000ff00098202 */ /* 0x000fe20000000f00 */
[----:B------:R-:W-:Y:S06]  /*0630*/  @!P0 BRA `(.L_x_7) ;  /* 0x00000000005c8947 */ /* 0x000fec0003800000 */
[----:B------:R-:W-:Y:S02]  /*0640*/  FSETP.GTU.FTZ.AND P1, PT, |R3|, +INF , PT ;  /* 0x7f8000000300780b */ /* 0x000fe40003f3c200 */
[----:B------:R-:W-:-:S04]  /*0650*/  FSETP.GTU.FTZ.AND P0, PT, |R0|, +INF , PT ;  /* 0x7f8000000000780b */ /* 0x000fc80003f1c200 */
[----:B------:R-:W-:-:S13]  /*0660*/  PLOP3.LUT P0, PT, P0, P1, PT, 0xf8, 0x8f ;  /* 0x00000000008f781c */ /* 0x000fda0000703f70 */
[----:B------:R-:W-:Y:S05]  /*0670*/  @P0 BRA `(.L_x_8) ;  /* 0x00000004004c0947 */ /* 0x000fea0003800000 */
[----:B------:R-:W-:-:S13]  /*0680*/  LOP3.LUT P0, RZ, R3, 0x7fffffff, R8, 0xc8, !PT ;  /* 0x7fffffff03ff7812 */ /* 0x000fda000780c808 */
[----:B------:R-:W-:Y:S05]  /*0690*/  @!P0 BRA `(.L_x_9) ;  /* 0x00000004003c8947 */ /* 0x000fea0003800000 */
[C---:B------:R-:W-:Y:S02]  /*06a0*/  FSETP.NEU.FTZ.AND P2, PT, |R0|.reuse, +INF , PT ;  /* 0x7f8000000000780b */ /* 0x040fe40003f5d200 */
[----:B------:R-:W-:Y:S02]  /*06b0*/  FSETP.NEU.FTZ.AND P1, PT, |R3|, +INF , PT ;  /* 0x7f8000000300780b */ /* 0x000fe40003f3d200 */
[----:B------:R-:W-:-:S11]  /*06c0*/  FSETP.NEU.FTZ.AND P0, PT, |R0|, +INF , PT ;  /* 0x7f8000000000780b */ /* 0x000fd60003f1d200 */
[----:B------:R-:W-:Y:S05]  /*06d0*/  @!P1 BRA !P2, `(.L_x_9) ;  /* 0x00000004002c9947 */ /* 0x000fea0005000000 */
[----:B------:R-:W-:-:S04]  /*06e0*/  LOP3.LUT P2, RZ, R8, 0x7fffffff, RZ, 0xc0, !PT ;  /* 0x7fffffff08ff7812 */ /* 0x000fc8000784c0ff */
[----:B------:R-:W-:-:S13]  /*06f0*/  PLOP3.LUT P1, PT, P1, P2, PT, 0x2f, 0xf2 ;  /* 0x0000000000f2781c */ /* 0x000fda0000f24577 */
[----:B------:R-:W-:Y:S05]  /*0700*/  @P1 BRA `(.L_x_10) ;  /* 0x0000000400181947 */ /* 0x000fea0003800000 */
[----:B------:R-:W-:-:S04]  /*0710*/  LOP3.LUT P1, RZ, R3, 0x7fffffff, RZ, 0xc0, !PT ;  /* 0x7fffffff03ff7812 */ /* 0x000fc8000782c0ff */
[----:B------:R-:W-:-:S13]  /*0720*/  PLOP3.LUT P0, PT, P0, P1, PT, 0x2f, 0xf2 ;  /* 0x0000000000f2781c */ /* 0x000fda0000702577 */
[----:B------:R-:W-:Y:S05]  /*0730*/  @P0 BRA `(.L_x_11) ;  /* 0x0000000400000947 */ /* 0x000fea0003800000 */
[----:B------:R-:W-:Y:S02]  /*0740*/  ISETP.GE.AND P0, PT, R10, RZ, PT ;  /* 0x000000ff0a00720c */ /* 0x000fe40003f06270 */
[----:B------:R-:W-:-:S11]  /*0750*/  ISETP.GE.AND P1, PT, R11, RZ, PT ;  /* 0x000000ff0b00720c */ /* 0x000fd60003f26270 */
[----:B------:R-:W-:Y:S02]  /*0760*/  @P0 IMAD.MOV.U32 R9, RZ, RZ, RZ ;  /* 0x000000ffff090224 */ /* 0x000fe400078e00ff */
[----:B------:R-:W-:Y:S01]  /*0770*/  @!P0 FFMA R8, R0, 1.84467440737095516160e+19, RZ ;  /* 0x5f80000000088823 */ /* 0x000fe200000000ff */
[----:B------:R-:W-:Y:S02]  /*0780*/  @!P0 IMAD.MOV.U32 R9, RZ, RZ, -0x40 ;  /* 0xffffffc0ff098424 */ /* 0x000fe400078e00ff */
[----:B------:R-:W-:-:S03]  /*0790*/  @!P1 FFMA R3, R3, 1.84467440737095516160e+19, RZ ;  /* 0x5f80000003039823 */ /* 0x000fc600000000ff */
[----:B------:R-:W-:-:S07]  /*07a0*/  @!P1 IADD3 R9, PT, PT, R9, 0x40, RZ ;  /* 0x0000004009099810 */ /* 0x000fce0007ffe0ff */
.L_x_7:
[----:B------:R-:W-:Y:S01]  /*07b0*/  LEA R0, R12, 0xc0800000, 0x17 ;  /* 0xc08000000c007811 */ /* 0x000fe200078eb8ff */
[----:B------:R-:W-:Y:S01]  /*07c0*/  VIADD R7, R7, 0xffffff81 ;  /* 0xffffff8107077836 */ /* 0x000fe20000000000 */
[----:B------:R-:W-:Y:S03]  /*07d0*/  BSSY.RECONVERGENT B2, `(.L_x_12) ;  /* 0x0000035000027945 */ /* 0x000fe60003800200 */
[----:B------:R-:W-:Y:S02]  /*07e0*/  IMAD.IADD R3, R3, 0x1, -R0 ;  /* 0x0000000103037824 */ /* 0x000fe400078e0a00 */
[----:B------:R-:W-:Y:S02]  /*07f0*/  IMAD R0, R7, -0x800000, R8 ;  /* 0xff80000007007824 */ /* 0x000fe400078e0208 */
[----:B------:R-:W0:Y:S01]  /*0800*/  MUFU.RCP R10, R3 ;  /* 0x00000003000a7308 */ /* 0x000e220000001000 */
[----:B------:R-:W-:-:S04]  /*0810*/  FADD.FTZ R11, -R3, -RZ ;  /* 0x800000ff030b7221 */ /* 0x000fc80000010100 */
[----:B0-----:R-:W-:-:S04]  /*0820*/  FFMA R13, R10, R11, 1 ;  /* 0x3f8000000a0d7423 */ /* 0x001fc8000000000b */
[----:B------:R-:W-:-:S04]  /*0830*/  FFMA R15, R10, R13, R10 ;  /* 0x0000000d0a0f7223 */ /* 0x000fc8000000000a */
[----:B------:R-:W-:-:S04]  /*0840*/  FFMA R8, R0, R15, RZ ;  /* 0x0000000f00087223 */ /* 0x000fc800000000ff */
[----:B------:R-:W-:-:S04]  /*0850*/  FFMA R13, R11, R8, R0 ;  /* 0x000000080b0d7223 */ /* 0x000fc80000000000 */
[----:B------:R-:W-:Y:S01]  /*0860*/  FFMA R10, R15, R13, R8 ;  /* 0x0000000d0f0a7223 */ /* 0x000fe20000000008 */
[----:B------:R-:W-:-:S03]  /*0870*/  IADD3 R8, PT, PT, R7, 0x7f, -R12 ;  /* 0x0000007f07087810 */ /* 0x000fc60007ffe80c */
[----:B------:R-:W-:Y:S01]  /*0880*/  FFMA R11, R11, R10, R0 ;  /* 0x0000000a0b0b7223 */ /* 0x000fe20000000000 */
[----:B------:R-:W-:-:S03]  /*0890*/  IADD3 R8, PT, PT, R8, R9, RZ ;  /* 0x0000000908087210 */ /* 0x000fc60007ffe0ff */
[----:B------:R-:W-:-:S05]  /*08a0*/  FFMA R0, R15, R11, R10 ;  /* 0x0000000b0f007223 */ /* 0x000fca000000000a */
[----:B------:R-:W-:-:S04]  /*08b0*/  SHF.R.U32.HI R3, RZ, 0x17, R0 ;  /* 0x00000017ff037819 */ /* 0x000fc80000011600 */
[----:B------:R-:W-:-:S05]  /*08c0*/  LOP3.LUT R3, R3, 0xff, RZ, 0xc0, !PT ;  /* 0x000000ff03037812 */ /* 0x000fca00078ec0ff */
[----:B------:R-:W-:-:S04]  /*08d0*/  IMAD.IADD R9, R3, 0x1, R8 ;  /* 0x0000000103097824 */ /* 0x000fc800078e0208 */
[----:B------:R-:W-:-:S05]  /*08e0*/  VIADD R3, R9, 0xffffffff ;  /* 0xffffffff09037836 */ /* 0x000fca0000000000 */
[----:B------:R-:W-:-:S13]  /*08f0*/  ISETP.GE.U32.AND P0, PT, R3, 0xfe, PT ;  /* 0x000000fe0300780c */ /* 0x000fda0003f06070 */
[----:B------:R-:W-:Y:S05]  /*0900*/  @!P0 BRA `(.L_x_13) ;  /* 0x0000000000808947 */ /* 0x000fea0003800000 */
[----:B------:R-:W-:-:S13]  /*0910*/  ISETP.GT.AND P0, PT, R9, 0xfe, PT ;  /* 0x000000fe0900780c */ /* 0x000fda0003f04270 */
[----:B------:R-:W-:Y:S05]  /*0920*/  @P0 BRA `(.L_x_14) ;  /* 0x00000000006c0947 */ /* 0x000fea0003800000 */
[----:B------:R-:W-:-:S13]  /*0930*/  ISETP.GE.AND P0, PT, R9, 0x1, PT ;  /* 0x000000010900780c */ /* 0x000fda0003f06270 */
[----:B------:R-:W-:Y:S05]  /*0940*/  @P0 BRA `(.L_x_15) ;  /* 0x0000000000740947 */ /* 0x000fea0003800000 */
[----:B------:R-:W-:Y:S02]  /*0950*/  ISETP.GE.AND P0, PT, R9, -0x18, PT ;  /* 0xffffffe80900780c */ /* 0x000fe40003f06270 */
[----:B------:R-:W-:-:S11]  /*0960*/  LOP3.LUT R0, R0, 0x80000000, RZ, 0xc0, !PT ;  /* 0x8000000000007812 */ /* 0x000fd600078ec0ff */
[----:B------:R-:W-:Y:S05]  /*0970*/  @!P0 BRA `(.L_x_15) ;  /* 0x0000000000688947 */ /* 0x000fea0003800000 */
[CCC-:B------:R-:W-:Y:S01]  /*0980*/  FFMA.RZ R3, R15.reuse, R11.reuse, R10.reuse ;  /* 0x0000000b0f037223 */ /* 0x1c0fe2000000c00a */
[-CC-:B------:R-:W-:Y:S01]  /*0990*/  FFMA.RM R8, R15, R11.reuse, R10.reuse ;  /* 0x0000000b0f087223 */ /* 0x180fe2000000400a */
[C---:B------:R-:W-:Y:S02]  /*09a0*/  ISETP.NE.AND P2, PT, R9.reuse, RZ, PT ;  /* 0x000000ff0900720c */ /* 0x040fe40003f45270 */
[----:B------:R-:W-:Y:S02]  /*09b0*/  ISETP.NE.AND P1, PT, R9, RZ, PT ;  /* 0x000000ff0900720c */ /* 0x000fe40003f25270 */
[----:B------:R-:W-:Y:S01]  /*09c0*/  LOP3.LUT R7, R3, 0x7fffff, RZ, 0xc0, !PT ;  /* 0x007fffff03077812 */ /* 0x000fe200078ec0ff */
[----:B------:R-:W-:Y:S01]  /*09d0*/  FFMA.RP R3, R15, R11, R10 ;  /* 0x0000000b0f037223 */ /* 0x000fe2000000800a */
[----:B------:R-:W-:Y:S01]  /*09e0*/  IADD3 R10, PT, PT, R9, 0x20, RZ ;  /* 0x00000020090a7810 */ /* 0x000fe20007ffe0ff */
[----:B------:R-:W-:Y:S01]  /*09f0*/  IMAD.MOV R9, RZ, RZ, -R9 ;  /* 0x000000ffff097224 */ /* 0x000fe200078e0a09 */
[----:B------:R-:W-:-:S02]  /*0a00*/  LOP3.LUT R7, R7, 0x800000, RZ, 0xfc, !PT ;  /* 0x0080000007077812 */ /* 0x000fc400078efcff */
[----:B------:R-:W-:Y:S02]  /*0a10*/  FSETP.NEU.FTZ.AND P0, PT, R3, R8, PT ;  /* 0x000000080300720b */ /* 0x000fe40003f1d000 */
[----:B------:R-:W-:Y:S02]  /*0a20*/  SHF.L.U32 R10, R7, R10, RZ ;  /* 0x0000000a070a7219 */ /* 0x000fe400000006ff */
[----:B------:R-:W-:Y:S02]  /*0a30*/  SEL R8, R9, RZ, P2 ;  /* 0x000000ff09087207 */ /* 0x000fe40001000000 */
[----:B------:R-:W-:Y:S02]  /*0a40*/  ISETP.NE.AND P1, PT, R10, RZ, P1 ;  /* 0x000000ff0a00720c */ /* 0x000fe40000f25270 */
[----:B------:R-:W-:Y:S02]  /*0a50*/  SHF.R.U32.HI R8, RZ, R8, R7 ;  /* 0x00000008ff087219 */ /* 0x000fe40000011607 */
[----:B------:R-:W-:-:S02]  /*0a60*/  PLOP3.LUT P0, PT, P0, P1, PT, 0xf8, 0x8f ;  /* 0x00000000008f781c */ /* 0x000fc40000703f70 */
[----:B------:R-:W-:Y:S02]  /*0a70*/  SHF.R.U32.HI R10, RZ, 0x1, R8 ;  /* 0x00000001ff0a7819 */ /* 0x000fe40000011608 */
[----:B------:R-:W-:-:S04]  /*0a80*/  SEL R3, RZ, 0x1, !P0 ;  /* 0x00000001ff037807 */ /* 0x000fc80004000000 */
[----:B------:R-:W-:-:S04]  /*0a90*/  LOP3.LUT R3, R3, 0x1, R10, 0xf8, !PT ;  /* 0x0000000103037812 */ /* 0x000fc800078ef80a */
[----:B------:R-:W-:-:S05]  /*0aa0*/  LOP3.LUT R3, R3, R8, RZ, 0xc0, !PT ;  /* 0x0000000803037212 */ /* 0x000fca00078ec0ff */
[----:B------:R-:W-:-:S05]  /*0ab0*/  IMAD.IADD R3, R10, 0x1, R3 ;  /* 0x000000010a037824 */ /* 0x000fca00078e0203 */
[----:B------:R-:W-:Y:S01]  /*0ac0*/  LOP3.LUT R0, R3, R0, RZ, 0xfc, !PT ;  /* 0x0000000003007212 */ /* 0x000fe200078efcff */
[----:B------:R-:W-:Y:S06]  /*0ad0*/  BRA `(.L_x_15) ;  /* 0x0000000000107947 */ /* 0x000fec0003800000 */
.L_x_14:
[----:B------:R-:W-:-:S04]  /*0ae0*/  LOP3.LUT R0, R0, 0x80000000, RZ, 0xc0, !PT ;  /* 0x8000000000007812 */ /* 0x000fc800078ec0ff */
[----:B------:R-:W-:Y:S01]  /*0af0*/  LOP3.LUT R0, R0, 0x7f800000, RZ, 0xfc, !PT ;  /* 0x7f80000000007812 */ /* 0x000fe200078efcff */
[----:B------:R-:W-:Y:S06]  /*0b00*/  BRA `(.L_x_15) ;  /* 0x0000000000047947 */ /* 0x000fec0003800000 */
.L_x_13:
[----:B------:R-:W-:-:S07]  /*0b10*/  LEA R0, R8, R0, 0x17 ;  /* 0x0000000008007211 */ /* 0x000fce00078eb8ff */
.L_x_15:
[----:B------:R-:W-:Y:S05]  /*0b20*/  BSYNC.RECONVERGENT B2 ;  /* 0x0000000000027941 */ /* 0x000fea0003800200 */
.L_x_12:
[----:B------:R-:W-:Y:S05]  /*0b30*/  BRA `(.L_x_16) ;  /* 0x0000000000207947 */ /* 0x000fea0003800000 */
.L_x_11:
[----:B------:R-:W-:-:S04]  /*0b40*/  LOP3.LUT R0, R3, 0x80000000, R8, 0x48, !PT ;  /* 0x8000000003007812 */ /* 0x000fc800078e4808 */
[----:B------:R-:W-:Y:S01]  /*0b50*/  LOP3.LUT R0, R0, 0x7f800000, RZ, 0xfc, !PT ;  /* 0x7f80000000007812 */ /* 0x000fe200078efcff */
[----:B------:R-:W-:Y:S06]  /*0b60*/  BRA `(.L_x_16) ;  /* 0x0000000000147947 */ /* 0x000fec0003800000 */
.L_x_10:
[----:B------:R-:W-:Y:S01]  /*0b70*/  LOP3.LUT R0, R3, 0x80000000, R8, 0x48, !PT ;  /* 0x8000000003007812 */ /* 0x000fe200078e4808 */
[----:B------:R-:W-:Y:S06]  /*0b80*/  BRA `(.L_x_16) ;  /* 0x00000000000c7947 */ /* 0x000fec0003800000 */
.L_x_9:
[----:B------:R-:W0:Y:S01]  /*0b90*/  MUFU.RSQ R0, -QNAN ;  /* 0xffc0000000007908 */ /* 0x000e220000001400 */
[----:B------:R-:W-:Y:S05]  /*0ba0*/  BRA `(.L_x_16) ;  /* 0x0000000000047947 */ /* 0x000fea0003800000 */
.L_x_8:
[----:B------:R-:W-:-:S07]  /*0bb0*/  FADD.FTZ R0, R0, R3 ;  /* 0x0000000300007221 */ /* 0x000fce0000010000 */
.L_x_16:
[----:B------:R-:W-:Y:S05]  /*0bc0*/  BSYNC.RECONVERGENT B1 ;  /* 0x0000000000017941 */ /* 0x000fea0003800200 */
.L_x_6:
[----:B------:R-:W-:-:S04]  /*0bd0*/  IMAD.MOV.U32 R3, RZ, RZ, 0x0 ;  /* 0x00000000ff037424 */ /* 0x000fc800078e00ff */
[----:B0-----:R-:W-:Y:S05]  /*0be0*/  RET.REL.NODEC R2 `(_Z10batch_normPKfS0_S0_S0_S0_Pfiif) ;  /* 0xfffffff402047950 */ /* 0x001fea0003c3ffff */
.L_x_17:
[----:B------:R-:W-:-:S00]  /*0bf0*/  BRA `(.L_x_17) ;  /* 0xfffffffc00fc7947 */ /* 0x000fc0000383ffff */
[----:B------:R-:W-:-:S00]  /*0c00*/  NOP ;  /* 0x0000000000007918 */ /* 0x000fc00000000000 */
[----:B------:R-:W-:-:S00]  /*0c10*/  NOP ;  /* 0x0000000000007918 */ /* 0x000fc00000000000 */
[----:B------:R-:W-:-:S00]  /*0c20*/  NOP ;  /* 0x0000000000007918 */ /* 0x000fc00000000000 */
[----:B------:R-:W-:-:S00]  /*0c30*/  NOP ;  /* 0x0000000000007918 */ /* 0x000fc00000000000 */
[----:B------:R-:W-:-:S00]  /*0c40*/  NOP ;  /* 0x0000000000007918 */ /* 0x000fc00000000000 */
[----:B------:R-:W-:-:S00]  /*0c50*/  NOP ;  /* 0x0000000000007918 */ /* 0x000fc00000000000 */
[----:B------:R-:W-:-:S00]  /*0c60*/  NOP ;  /* 0x0000000000007918 */ /* 0x000fc00000000000 */
[----:B------:R-:W-:-:S00]  /*0c70*/  NOP ;  /* 0x0000000000007918 */ /* 0x000fc00000000000 */
.L_x_59:


//--------------------- .text._Z15featurewise_varPKfS0_Pfii --------------------------
	.section	.text._Z15featurewise_varPKfS0_Pfii,"ax",@progbits
	.align	128
        .global         _Z15featurewise_varPKfS0_Pfii
        .type           _Z15featurewise_varPKfS0_Pfii,@function
        .size           _Z15featurewise_varPKfS0_Pfii,(.L_x_60 - _Z15featurewise_varPKfS0_Pfii)
        .other          _Z15featurewise_varPKfS0_Pfii,@"STO_CUDA_ENTRY STV_DEFAULT"
_Z15featurewise_varPKfS0_Pfii:
.text._Z15featurewise_varPKfS0_Pfii:
[----:B------:R-:W-:Y:S01]  /*0000*/  LDC R1, c[0x0][0x37c] ;  /* 0x0000df00ff017b82 */ /* 0x000fe20000000800 */
[----:B------:R-:W0:Y:S07]  /*0010*/  S2R R3, SR_TID.X ;  /* 0x0000000000037919 */ /* 0x000e2e0000002100 */
[----:B------:R-:W0:Y:S08]  /*0020*/  S2UR UR4, SR_CTAID.X ;  /* 0x00000000000479c3 */ /* 0x000e300000002500 */
[----:B------:R-:W0:Y:S08]  /*0030*/  LDC R14, c[0x0][0x360] ;  /* 0x0000d800ff0e7b82 */ /* 0x000e300000000800 */
[----:B------:R-:W1:Y:S01]  /*0040*/  LDC R17, c[0x0][0x39c] ;  /* 0x0000e700ff117b82 */ /* 0x000e620000000800 */
[----:B0-----:R-:W-:-:S05]  /*0050*/  IMAD R14, R14, UR4, R3 ;  /* 0x000000040e0e7c24 */ /* 0x001fca000f8e0203 */
[----:B-1----:R-:W-:-:S13]  /*0060*/  ISETP.GE.AND P0, PT, R14, R17, PT ;  /* 0x000000110e00720c */ /* 0x002fda0003f06270 */
[----:B------:R-:W-:Y:S05]  /*0070*/  @P0 EXIT ;  /* 0x000000000000094d */ /* 0x000fea0003800000 */
[----:B------:R-:W0:Y:S01]  /*0080*/  LDCU UR7, c[0x0][0x398] ;  /* 0x00007300ff0777ac */ /* 0x000e220008000800 */
[----:B------:R-:W-:Y:S01]  /*0090*/  HFMA2 R15, -RZ, RZ, 0, 0 ;  /* 0x00000000ff0f7431 */ /* 0x000fe200000001ff */
[----:B------:R-:W1:Y:S01]  /*00a0*/  LDCU.64 UR8, c[0x0][0x358] ;  /* 0x00006b00ff0877ac */ /* 0x000e620008000a00 */
[----:B0-----:R-:W-:-:S09]  /*00b0*/  UISETP.GE.AND UP0, UPT, UR7, 0x1, UPT ;  /* 0x000000010700788c */ /* 0x001fd2000bf06270 */
[----:B-1----:R-:W-:Y:S05]  /*00c0*/  BRA.U !UP0, `(.L_x_18) ;  /* 0x0000000908787547 */ /* 0x002fea000b800000 */
[----:B------:R-:W0:Y:S02]  /*00d0*/  LDC.64 R2, c[0x0][0x388] ;  /* 0x0000e200ff027b82 */ /* 0x000e240000000a00 */
[----:B0-----:R-:W-:-:S05]  /*00e0*/  IMAD.WIDE R2, R14, 0x4, R2 ;  /* 0x000000040e027825 */ /* 0x001fca00078e0202 */
[----:B------:R0:W5:Y:S01]  /*00f0*/  LDG.E R19, desc[UR8][R2.64] ;  /* 0x0000000802137981 */ /* 0x000162000c1e1900 */
[----:B------:R-:W-:Y:S01]  /*0100*/  UISETP.GE.U32.AND UP1, UPT, UR7, 0x10, UPT ;  /* 0x000000100700788c */ /* 0x000fe2000bf26070 */
[----:B------:R-:W-:Y:S01]  /*0110*/  MOV R15, RZ ;  /* 0x000000ff000f7202 */ /* 0x000fe20000000f00 */
[----:B------:R-:W-:Y:S01]  /*0120*/  ULOP3.LUT UR5, UR7, 0xf, URZ, 0xc0, !UPT ;  /* 0x0000000f07057892 */ /* 0x000fe2000f8ec0ff */
[----:B------:R-:W-:-:S03]  /*0130*/  UMOV UR4, URZ ;  /* 0x000000ff00047c82 */ /* 0x000fc60008000000 */
[----:B------:R-:W-:-:S03]  /*0140*/  UISETP.NE.AND UP0, UPT, UR5, URZ, UPT ;  /* 0x000000ff0500728c */ /* 0x000fc6000bf05270 */
[----:B0-----:R-:W-:Y:S08]  /*0150*/  BRA.U !UP1, `(.L_x_19) ;  /* 0x0000000509247547 */ /* 0x001ff0000b800000 */
[----:B------:R-:W-:Y:S01]  /*0160*/  ULOP3.LUT UR4, UR7, 0x7ffffff0, URZ, 0xc0, !UPT ;  /* 0x7ffffff007047892 */ /* 0x000fe2000f8ec0ff */
[----:B------:R-:W-:Y:S02]  /*0170*/  MOV R15, RZ ;  /* 0x000000ff000f7202 */ /* 0x000fe40000000f00 */
[----:B------:R-:W-:Y:S01]  /*0180*/  MOV R16, R14 ;  /* 0x0000000e00107202 */ /* 0x000fe20000000f00 */
[----:B------:R-:W-:-:S12]  /*0190*/  UIADD3 UR6, UPT, UPT, -UR4, URZ, URZ ;  /* 0x000000ff04067290 */ /* 0x000fd8000fffe1ff */
.L_x_20:
[----:B------:R-:W0:Y:S02]  /*01a0*/  LDC.64 R4, c[0x0][0x380] ;  /* 0x0000e000ff047b82 */ /* 0x000e240000000a00 */
[----:B0-----:R-:W-:-:S05]  /*01b0*/  IMAD.WIDE R4, R16, 0x4, R4 ;  /* 0x0000000410047825 */ /* 0x001fca00078e0204 */
[----:B------:R-:W2:Y:S01]  /*01c0*/  LDG.E R0, desc[UR8][R4.64] ;  /* 0x0000000804007981 */ /* 0x000ea2000c1e1900 */
[----:B------:R-:W-:-:S05]  /*01d0*/  IMAD.WIDE R6, R17, 0x4, R4 ;  /* 0x0000000411067825 */ /* 0x000fca00078e0204 */
[----:B------:R-:W3:Y:S01]  /*01e0*/  LDG.E R18, desc[UR8][R6.64] ;  /* 0x0000000806127981 */ /* 0x000ee2000c1e1900 */
[----:B------:R-:W-:-:S05]  /*01f0*/  IMAD.WIDE R8, R17, 0x4, R6 ;  /* 0x0000000411087825 */ /* 0x000fca00078e0206 */
[----:B------:R-:W4:Y:S01]  /*0200*/  LDG.E R20, desc[UR8][R8.64] ;  /* 0x0000000808147981 */ /* 0x000f22000c1e1900 */
[----:B------:R-:W-:-:S05]  /*0210*/  IMAD.WIDE R12, R17, 0x4, R8 ;  /* 0x00000004110c7825 */ /* 0x000fca00078e0208 */
[----:B------:R-:W4:Y:S01]  /*0220*/  LDG.E R22, desc[UR8][R12.64] ;  /* 0x000000080c167981 */ /* 0x000f22000c1e1900 */
[----:B------:R-:W-:-:S04]  /*0230*/  IMAD.WIDE R24, R17, 0x4, R12 ;  /* 0x0000000411187825 */ /* 0x000fc800078e020c */
[C---:B------:R-:W-:Y:S02]  /*0240*/  IMAD.WIDE R26, R17.reuse, 0x4, R24 ;  /* 0x00000004111a7825 */ /* 0x040fe400078e0218 */
[----:B------:R-:W4:Y:S02]  /*0250*/  LDG.E R24, desc[UR8][R24.64] ;  /* 0x0000000818187981 */ /* 0x000f24000c1e1900 */
[C---:B------:R-:W-:Y:S02]  /*0260*/  IMAD.WIDE R28, R17.reuse, 0x4, R26 ;  /* 0x00000004111c7825 */ /* 0x040fe400078e021a */
[----:B------:R-:W4:Y:S02]  /*0270*/  LDG.E R26, desc[UR8][R26.64] ;  /* 0x000000081a1a7981 */ /* 0x000f24000c1e1900 */
[C---:B------:R-:W-:Y:S02]  /*0280*/  IMAD.WIDE R2, R17.reuse, 0x4, R28 ;  /* 0x0000000411027825 */ /* 0x040fe400078e021c */
[----:B------:R-:W4:Y:S02]  /*0290*/  LDG.E R28, desc[UR8][R28.64] ;  /* 0x000000081c1c7981 */ /* 0x000f24000c1e1900 */
[----:B------:R-:W-:-:S02]  /*02a0*/  IMAD.WIDE R10, R17, 0x4, R2 ;  /* 0x00000004110a7825 */ /* 0x000fc400078e0202 */
[----:B------:R0:W4:Y:S04]  /*02b0*/  LDG.E R21, desc[UR8][R2.64] ;  /* 0x0000000802157981 */ /* 0x000128000c1e1900 */
[----:B------:R-:W4:Y:S01]  /*02c0*/  LDG.E R23, desc[UR8][R10.64] ;  /* 0x000000080a177981 */ /* 0x000f22000c1e1900 */
[----:B0-----:R-:W-:-:S05]  /*02d0*/  IMAD.WIDE R2, R17, 0x4, R10 ;  /* 0x0000000411027825 */ /* 0x001fca00078e020a */
[----:B------:R-:W4:Y:S01]  /*02e0*/  LDG.E R25, desc[UR8][R2.64] ;  /* 0x0000000802197981 */ /* 0x000f22000c1e1900 */
[----:B------:R-:W-:-:S04]  /*02f0*/  IMAD.WIDE R4, R17, 0x4, R2 ;  /* 0x0000000411047825 */ /* 0x000fc800078e0202 */
[C---:B------:R-:W-:Y:S02]  /*0300*/  IMAD.WIDE R6, R17.reuse, 0x4, R4 ;  /* 0x0000000411067825 */ /* 0x040fe400078e0204 */
[----:B------:R-:W4:Y:S02]  /*0310*/  LDG.E R4, desc[UR8][R4.64] ;  /* 0x0000000804047981 */ /* 0x000f24000c1e1900 */
[C---:B------:R-:W-:Y:S02]  /*0320*/  IMAD.WIDE R8, R17.reuse, 0x4, R6 ;  /* 0x0000000411087825 */ /* 0x040fe400078e0206 */
[----:B------:R-:W4:Y:S02]  /*0330*/  LDG.E R6, desc[UR8][R6.64] ;  /* 0x0000000806067981 */ /* 0x000f24000c1e1900 */
[C---:B------:R-:W-:Y:S02]  /*0340*/  IMAD.WIDE R12, R17.reuse, 0x4, R8 ;  /* 0x00000004110c7825 */ /* 0x040fe400078e0208 */
[----:B------:R-:W4:Y:S04]  /*0350*/  LDG.E R8, desc[UR8][R8.64] ;  /* 0x0000000808087981 */ /* 0x000f28000c1e1900 */
[----:B------:R0:W4:Y:S02]  /*0360*/  LDG.E R27, desc[UR8][R12.64] ;  /* 0x000000080c1b7981 */ /* 0x000124000c1e1900 */
[----:B0-----:R-:W-:-:S05]  /*0370*/  IMAD.WIDE R12, R17, 0x4, R12 ;  /* 0x00000004110c7825 */ /* 0x001fca00078e020c */
[----:B------:R-:W4:Y:S01]  /*0380*/  LDG.E R29, desc[UR8][R12.64] ;  /* 0x000000080c1d7981 */ /* 0x000f22000c1e1900 */
[----:B------:R-:W-:-:S06]  /*0390*/  IMAD.WIDE R10, R17, 0x4, R12 ;  /* 0x00000004110a7825 */ /* 0x000fcc00078e020c */
[----:B------:R-:W4:Y:S01]  /*03a0*/  LDG.E R10, desc[UR8][R10.64] ;  /* 0x000000080a0a7981 */ /* 0x000f22000c1e1900 */
[----:B------:R-:W-:-:S04]  /*03b0*/  UIADD3 UR6, UPT, UPT, UR6, 0x10, URZ ;  /* 0x0000001006067890 */ /* 0x000fc8000fffe0ff */
[----:B------:R-:W-:Y:S01]  /*03c0*/  UISETP.NE.AND UP1, UPT, UR6, URZ, UPT ;  /* 0x000000ff0600728c */ /* 0x000fe2000bf25270 */
[----:B------:R-:W-:Y:S01]  /*03d0*/  LEA R16, R17, R16, 0x4 ;  /* 0x0000001011107211 */ /* 0x000fe200078e20ff */
[----:B--2--5:R-:W-:-:S04]  /*03e0*/  FADD R0, -R19, R0 ;  /* 0x0000000013007221 */ /* 0x024fc80000000100 */
[----:B------:R-:W-:Y:S01]  /*03f0*/  FFMA R0, R0, R0, R15 ;  /* 0x0000000000007223 */ /* 0x000fe2000000000f */
[----:B---3--:R-:W-:-:S04]  /*0400*/  FADD R3, -R19, R18 ;  /* 0x0000001213037221 */ /* 0x008fc80000000100 */
[----:B------:R-:W-:Y:S01]  /*0410*/  FFMA R0, R3, R3, R0 ;  /* 0x0000000303007223 */ /* 0x000fe20000000000 */
[----:B----4-:R-:W-:-:S04]  /*0420*/  FADD R3, -R19, R20 ;  /* 0x0000001413037221 */ /* 0x010fc80000000100 */
[----:B------:R-:W-:Y:S01]  /*0430*/  FFMA R0, R3, R3, R0 ;  /* 0x0000000303007223 */ /* 0x000fe20000000000 */
[----:B------:R-:W-:-:S04]  /*0440*/  FADD R3, -R19, R22 ;  /* 0x0000001613037221 */ /* 0x000fc80000000100 */
        /* <DEDUP_REMOVED lines=25> */
[----:B------:R-:W-:Y:S06]  /*05e0*/  BRA.U UP1, `(.L_x_20) ;  /* 0xfffffff901ec7547 */ /* 0x000fec000b83ffff */
.L_x_19:
[----:B------:R-:W-:Y:S05]  /*05f0*/  BRA.U !UP0, `(.L_x_18) ;  /* 0x00000005082c7547 */ /* 0x000fea000b800000 */
[----:B------:R-:W-:Y:S02]  /*0600*/  UISETP.GE.U32.AND UP0, UPT, UR5, 0x8, UPT ;  /* 0x000000080500788c */ /* 0x000fe4000bf06070 */
[----:B------:R-:W-:-:S04]  /*0610*/  ULOP3.LUT UR6, UR7, 0x7, URZ, 0xc0, !UPT ;  /* 0x0000000707067892 */ /* 0x000fc8000f8ec0ff */
[----:B------:R-:W-:-:S03]  /*0620*/  UISETP.NE.AND UP1, UPT, UR6, URZ, UPT ;  /* 0x000000ff0600728c */ /* 0x000fc6000bf25270 */
[----:B------:R-:W-:Y:S08]  /*0630*/  BRA.U !UP0, `(.L_x_21) ;  /* 0x00000001088c7547 */ /* 0x000ff0000b800000 */
[----:B------:R-:W0:Y:S01]  /*0640*/  LDC.64 R2, c[0x0][0x380] ;  /* 0x0000e000ff027b82 */ /* 0x000e220000000a00 */
[----:B------:R-:W-:-:S04]  /*0650*/  IMAD R5, R17, UR4, R14 ;  /* 0x0000000411057c24 */ /* 0x000fc8000f8e020e */
[----:B0-----:R-:W-:-:S05]  /*0660*/  IMAD.WIDE R2, R5, 0x4, R2 ;  /* 0x0000000405027825 */ /* 0x001fca00078e0202 */
[----:B------:R0:W2:Y:S01]  /*0670*/  LDG.E R0, desc[UR8][R2.64] ;  /* 0x0000000802007981 */ /* 0x0000a2000c1e1900 */
[----:B------:R-:W-:-:S04]  /*0680*/  IMAD.WIDE R4, R17, 0x4, R2 ;  /* 0x0000000411047825 */ /* 0x000fc800078e0202 */
[C---:B------:R-:W-:Y:S02]  /*0690*/  IMAD.WIDE R6, R17.reuse, 0x4, R4 ;  /* 0x0000000411067825 */ /* 0x040fe400078e0204 */
[----:B------:R-:W3:Y:S02]  /*06a0*/  LDG.E R4, desc[UR8][R4.64] ;  /* 0x0000000804047981 */ /* 0x000ee4000c1e1900 */
[C---:B------:R-:W-:Y:S02]  /*06b0*/  IMAD.WIDE R8, R17.reuse, 0x4, R6 ;  /* 0x0000000411087825 */ /* 0x040fe400078e0206 */
[----:B------:R-:W4:Y:S02]  /*06c0*/  LDG.E R6, desc[UR8][R6.64] ;  /* 0x0000000806067981 */ /* 0x000f24000c1e1900 */
[C---:B------:R-:W-:Y:S02]  /*06d0*/  IMAD.WIDE R10, R17.reuse, 0x4, R8 ;  /* 0x00000004110a7825 */ /* 0x040fe400078e0208 */
[----:B------:R-:W4:Y:S02]  /*06e0*/  LDG.E R8, desc[UR8][R8.64] ;  /* 0x0000000808087981 */ /* 0x000f24000c1e1900 */
[----:B------:R-:W-:-:S02]  /*06f0*/  IMAD.WIDE R12, R17, 0x4, R10 ;  /* 0x00000004110c7825 */ /* 0x000fc400078e020a */
[----:B------:R-:W4:Y:S02]  /*0700*/  LDG.E R10, desc[UR8][R10.64] ;  /* 0x000000080a0a7981 */ /* 0x000f24000c1e1900 */
[C---:B------:R-:W-:Y:S02]  /*0710*/  IMAD.WIDE R20, R17.reuse, 0x4, R12 ;  /* 0x0000000411147825 */ /* 0x040fe400078e020c */
[----:B------:R-:W4:Y:S02]  /*0720*/  LDG.E R12, desc[UR8][R12.64] ;  /* 0x000000080c0c7981 */ /* 0x000f24000c1e1900 */
[----:B0-----:R-:W-:Y:S02]  /*0730*/  IMAD.WIDE R2, R17, 0x4, R20 ;  /* 0x0000000411027825 */ /* 0x001fe400078e0214 */
[----:B------:R-:W4:Y:S04]  /*0740*/  LDG.E R16, desc[UR8][R20.64] ;  /* 0x0000000814107981 */ /* 0x000f28000c1e1900 */
[----:B------:R0:W4:Y:S01]  /*0750*/  LDG.E R2, desc[UR8][R2.64] ;  /* 0x0000000802027981 */ /* 0x000122000c1e1900 */
[----:B------:R-:W-:Y:S01]  /*0760*/  UIADD3 UR4, UPT, UPT, UR4, 0x8, URZ ;  /* 0x0000000804047890 */ /* 0x000fe2000fffe0ff */
        /* <DEDUP_REMOVED lines=10> */
[----:B0-----:R-:W-:-:S04]  /*0810*/  FADD R3, -R19, R12 ;  /* 0x0000000c13037221 */ /* 0x001fc80000000100 */
[----:B------:R-:W-:Y:S01]  /*0820*/  FFMA R0, R3, R3, R0 ;  /* 0x0000000303007223 */ /* 0x000fe20000000000 */
[----:B------:R-:W-:-:S04]  /*0830*/  FADD R3, -R19, R16 ;  /* 0x0000001013037221 */ /* 0x000fc80000000100 */
[----:B------:R-:W-:Y:S01]  /*0840*/  FFMA R0, R3, R3, R0 ;  /* 0x0000000303007223 */ /* 0x000fe20000000000 */
[----:B------:R-:W-:-:S04]  /*0850*/  FADD R15, -R19, R2 ;  /* 0x00000002130f7221 */ /* 0x000fc80000000100 */
[----:B------:R-:W-:-:S07]  /*0860*/  FFMA R15, R15, R15, R0 ;  /* 0x0000000f0f0f7223 */ /* 0x000fce0000000000 */
.L_x_21:
[----:B------:R-:W-:Y:S05]  /*0870*/  BRA.U !UP1, `(.L_x_18) ;  /* 0x00000001098c7547 */ /* 0x000fea000b800000 */
[----:B------:R-:W-:Y:S02]  /*0880*/  UISETP.GE.U32.AND UP0, UPT, UR6, 0x4, UPT ;  /* 0x000000040600788c */ /* 0x000fe4000bf06070 */
[----:B------:R-:W-:-:S04]  /*0890*/  ULOP3.LUT UR5, UR7, 0x3, URZ, 0xc0, !UPT ;  /* 0x0000000307057892 */ /* 0x000fc8000f8ec0ff */
[----:B------:R-:W-:-:S03]  /*08a0*/  UISETP.NE.AND UP1, UPT, UR5, URZ, UPT ;  /* 0x000000ff0500728c */ /* 0x000fc6000bf25270 */
[----:B------:R-:W-:Y:S08]  /*08b0*/  BRA.U !UP0, `(.L_x_22) ;  /* 0x00000001084c7547 */ /* 0x000ff0000b800000 */
[----:B------:R-:W0:Y:S01]  /*08c0*/  LDC.64 R2, c[0x0][0x380] ;  /* 0x0000e000ff027b82 */ /* 0x000e220000000a00 */
[----:B------:R-:W-:-:S04]  /*08d0*/  IMAD R5, R17, UR4, R14 ;  /* 0x0000000411057c24 */ /* 0x000fc8000f8e020e */
[----:B0-----:R-:W-:-:S04]  /*08e0*/  IMAD.WIDE R2, R5, 0x4, R2 ;  /* 0x0000000405027825 */ /* 0x001fc800078e0202 */
[C---:B------:R-:W-:Y:S02]  /*08f0*/  IMAD.WIDE R4, R17.reuse, 0x4, R2 ;  /* 0x0000000411047825 */ /* 0x040fe400078e0202 */
[----:B------:R-:W2:Y:S02]  /*0900*/  LDG.E R2, desc[UR8][R2.64] ;  /* 0x0000000802027981 */ /* 0x000ea4000c1e1900 */
[C---:B------:R-:W-:Y:S02]  /*0910*/  IMAD.WIDE R6, R17.reuse, 0x4, R4 ;  /* 0x0000000411067825 */ /* 0x040fe400078e0204 */
[----:B------:R-:W3:Y:S02]  /*0920*/  LDG.E R4, desc[UR8][R4.64] ;  /* 0x0000000804047981 */ /* 0x000ee4000c1e1900 */
[----:B------:R-:W-:Y:S02]  /*0930*/  IMAD.WIDE R8, R17, 0x4, R6 ;  /* 0x0000000411087825 */ /* 0x000fe400078e0206 */
[----:B------:R-:W4:Y:S04]  /*0940*/  LDG.E R10, desc[UR8][R6.64] ;  /* 0x00000008060a7981 */ /* 0x000f28000c1e1900 */
[----:B------:R-:W4:Y:S01]  /*0950*/  LDG.E R8, desc[UR8][R8.64] ;  /* 0x0000000808087981 */ /* 0x000f22000c1e1900 */
        /* <DEDUP_REMOVED lines=8> */
[----:B------:R-:W-:-:S07]  /*09e0*/  FFMA R15, R15, R15, R0 ;  /* 0x0000000f0f0f7223 */ /* 0x000fce0000000000 */
.L_x_22:
[----:B------:R-:W-:Y:S05]  /*09f0*/  BRA.U !UP1, `(.L_x_18) ;  /* 0x00000001092c7547 */ /* 0x000fea000b800000 */
[----:B------:R-:W0:Y:S01]  /*0a00*/  LDC.64 R4, c[0x0][0x380] ;  /* 0x0000e000ff047b82 */ /* 0x000e220000000a00 */
[----:B------:R-:W-:Y:S01]  /*0a10*/  IMAD R0, R17, UR4, R14 ;  /* 0x0000000411007c24 */ /* 0x000fe2000f8e020e */
[----:B------:R-:W-:-:S12]  /*0a20*/  UIADD3 UR5, UPT, UPT, -UR5, URZ, URZ ;  /* 0x000000ff05057290 */ /* 0x000fd8000fffe1ff */
.L_x_23:
[----:B0-----:R-:W-:-:S06]  /*0a30*/  IMAD.WIDE R2, R0, 0x4, R4 ;  /* 0x0000000400027825 */ /* 0x001fcc00078e0204 */
[----:B------:R-:W2:Y:S01]  /*0a40*/  LDG.E R2, desc[UR8][R2.64] ;  /* 0x0000000802027981 */ /* 0x000ea2000c1e1900 */
[----:B------:R-:W-:Y:S01]  /*0a50*/  UIADD3 UR5, UPT, UPT, UR5, 0x1, URZ ;  /* 0x0000000105057890 */ /* 0x000fe2000fffe0ff */
[----:B------:R-:W-:-:S03]  /*0a60*/  IADD3 R0, PT, PT, R0, R17, RZ ;  /* 0x0000001100007210 */ /* 0x000fc60007ffe0ff */
[----:B------:R-:W-:Y:S01]  /*0a70*/  UISETP.NE.AND UP0, UPT, UR5, URZ, UPT ;  /* 0x000000ff0500728c */ /* 0x000fe2000bf05270 */
[----:B--2--5:R-:W-:-:S04]  /*0a80*/  FADD R6, -R19, R2 ;  /* 0x0000000213067221 */ /* 0x024fc80000000100 */
[----:B------:R-:W-:-:S04]  /*0a90*/  FFMA R15, R6, R6, R15 ;  /* 0x00000006060f7223 */ /* 0x000fc8000000000f */
[----:B------:R-:W-:Y:S05]  /*0aa0*/  BRA.U UP0, `(.L_x_23) ;  /* 0xfffffffd00e07547 */ /* 0x000fea000b83ffff */
.L_x_18:
[----:B------:R-:W-:Y:S01]  /*0ab0*/  I2FP.F32.S32 R4, UR7 ;  /* 0x0000000700047c45 */ /* 0x000fe20008201400 */
[----:B------:R-:W-:Y:S03]  /*0ac0*/  BSSY.RECONVERGENT B0, `(.L_x_24) ;  /* 0x000000d000007945 */ /* 0x000fe60003800200 */
[----:B------:R-:W0:Y:S08]  /*0ad0*/  MUFU.RCP R3, R4 ;  /* 0x0000000400037308 */ /* 0x000e300000001000 */
[----:B------:R-:W1:Y:S01]  /*0ae0*/  FCHK P0, R15, R4 ;  /* 0x000000040f007302 */ /* 0x000e620000000000 */
[----:B0-----:R-:W-:-:S04]  /*0af0*/  FFMA R0, -R4, R3, 1 ;  /* 0x3f80000004007423 */ /* 0x001fc80000000103 */
[----:B------:R-:W-:-:S04]  /*0b00*/  FFMA R0, R3, R0, R3 ;  /* 0x0000000003007223 */ /* 0x000fc80000000003 */
[----:B------:R-:W-:-:S04]  /*0b10*/  FFMA R3, R0, R15, RZ ;  /* 0x0000000f00037223 */ /* 0x000fc800000000ff */
[----:B------:R-:W-:-:S04]  /*0b20*/  FFMA R2, -R4, R3, R15 ;  /* 0x0000000304027223 */ /* 0x000fc8000000010f */
[----:B------:R-:W-:Y:S01]  /*0b30*/  FFMA R5, R0, R2, R3 ;  /* 0x0000000200057223 */ /* 0x000fe20000000003 */
[----:B-1----:R-:W-:Y:S06]  /*0b40*/  @!P0 BRA `(.L_x_25) ;  /* 0x0000000000108947 */ /* 0x002fec0003800000 */
[----:B------:R-:W-:Y:S02]  /*0b50*/  MOV R3, R15 ;  /* 0x0000000f00037202 */ /* 0x000fe40000000f00 */
[----:B------:R-:W-:-:S07]  /*0b60*/  MOV R2, 0xb80 ;  /* 0x00000b8000027802 */ /* 0x000fce0000000f00 */
[----:B-----5:R-:W-:Y:S05]  /*0b70*/  CALL.REL.NOINC `($__internal_2_$__cuda_sm3x_div_rn_noftz_f32_slowpath) ;  /* 0x0000000000187944 */ /* 0x020fea0003c00000 */
[----:B------:R-:W-:-:S07]  /*0b80*/  MOV R5, R0 ;  /* 0x0000000000057202 */ /* 0x000fce0000000f00 */
.L_x_25:
[----:B------:R-:W-:Y:S05]  /*0b90*/  BSYNC.RECONVERGENT B0 ;  /* 0x0000000000007941 */ /* 0x000fea0003800200 */
.L_x_24:
[----:B------:R-:W0:Y:S02]  /*0ba0*/  LDC.64 R2, c[0x0][0x390] ;  /* 0x0000e400ff027b82 */ /* 0x000e240000000a00 */
[----:B0-----:R-:W-:-:S05]  /*0bb0*/  IMAD.WIDE R14, R14, 0x4, R2 ;  /* 0x000000040e0e7825 */ /* 0x001fca00078e0202 */
[----:B------:R-:W-:Y:S01]  /*0bc0*/  STG.E desc[UR8][R14.64], R5 ;  /* 0x000000050e007986 */ /* 0x000fe2000c101908 */
[----:B------:R-:W-:Y:S05]  /*0bd0*/  EXIT ;  /* 0x000000000000794d */ /* 0x000fea0003800000 */
        .weak           $__internal_2_$__cuda_sm3x_div_rn_noftz_f32_slowpath
        .type           $__internal_2_$__cuda_sm3x_div_rn_noftz_f32_slowpath,@function
        .size           $__internal_2_$__cuda_sm3x_div_rn_noftz_f32_slowpath,(.L_x_60 - $__internal_2_$__cuda_sm3x_div_rn_noftz_f32_slowpath)
$__internal_2_$__cuda_sm3x_div_rn_noftz_f32_slowpath:
[----:B------:R-:W-:Y:S01]  /*0be0*/  SHF.R.U32.HI R5, RZ, 0x17, R4 ;  /* 0x00000017ff057819 */ /* 0x000fe20000011604 */
[----:B------:R-:W-:Y:S01]  /*0bf0*/  BSSY.RECONVERGENT B1, `(.L_x_26) ;  /* 0x0000063000017945 */ /* 0x000fe20003800200 */
[----:B------:R-:W-:Y:S02]  /*0c00*/  SHF.R.U32.HI R0, RZ, 0x17, R3 ;  /* 0x00000017ff007819 */ /* 0x000fe40000011603 */
[----:B------:R-:W-:Y:S02]  /*0c10*/  LOP3.LUT R5, R5, 0xff, RZ, 0xc0, !PT ;  /* 0x000000ff05057812 */ /* 0x000fe400078ec0ff */
[----:B------:R-:W-:Y:S02]  /*0c20*/  LOP3.LUT R10, R0, 0xff, RZ, 0xc0, !PT ;  /* 0x000000ff000a7812 */ /* 0x000fe400078ec0ff */
[----:B------:R-:W-:Y:S02]  /*0c30*/  IADD3 R7, PT, PT, R5, -0x1, RZ ;  /* 0xffffffff05077810 */ /* 0x000fe40007ffe0ff */
[----:B------:R-:W-:-:S02]  /*0c40*/  IADD3 R8, PT, PT, R10, -0x1, RZ ;  /* 0xffffffff0a087810 */ /* 0x000fc40007ffe0ff */
[----:B------:R-:W-:-:S04]  /*0c50*/  ISETP.GT.U32.AND P0, PT, R7, 0xfd, PT ;  /* 0x000000fd0700780c */ /* 0x000fc80003f04070 */
[----:B------:R-:W-:-:S13]  /*0c60*/  ISETP.GT.U32.OR P0, PT, R8, 0xfd, P0 ;  /* 0x000000fd0800780c */ /* 0x000fda0000704470 */
[----:B------:R-:W-:Y:S01]  /*0c70*/  @!P0 MOV R6, RZ ;  /* 0x000000ff00068202 */ /* 0x000fe20000000f00 */
[----:B------:R-:W-:Y:S06]  /*0c80*/  @!P0 BRA `(.L_x_27) ;  /* 0x0000000000608947 */ /* 0x000fec0003800000 */
[----:B------:R-:W-:Y:S02]  /*0c90*/  FSETP.GTU.FTZ.AND P0, PT, |R3|, +INF , PT ;  /* 0x7f8000000300780b */ /* 0x000fe40003f1c200 */
[----:B------:R-:W-:Y:S02]  /*0ca0*/  FSETP.GTU.FTZ.AND P1, PT, |R4|, +INF , PT ;  /* 0x7f8000000400780b */ /* 0x000fe40003f3c200 */
[----:B------:R-:W-:Y:S02]  /*0cb0*/  MOV R0, R4 ;  /* 0x0000000400007202 */ /* 0x000fe40000000f00 */
        /* <DEDUP_REMOVED lines=16> */
[----:B------:R-:W-:Y:S01]  /*0dc0*/  @P0 MOV R6, RZ ;  /* 0x000000ff00060202 */ /* 0x000fe20000000f00 */
[----:B------:R-:W-:Y:S01]  /*0dd0*/  @!P0 FFMA R3, R3, 1.84467440737095516160e+19, RZ ;  /* 0x5f80000003038823 */ /* 0x000fe200000000ff */
[----:B------:R-:W-:Y:S01]  /*0de0*/  @!P0 MOV R6, 0xffffffc0 ;  /* 0xffffffc000068802 */ /* 0x000fe20000000f00 */
[----:B------:R-:W-:-:S03]  /*0df0*/  @!P1 FFMA R4, R0, 1.84467440737095516160e+19, RZ ;  /* 0x5f80000000049823 */ /* 0x000fc600000000ff */
[----:B------:R-:W-:-:S07]  /*0e00*/  @!P1 IADD3 R6, PT, PT, R6, 0x40, RZ ;  /* 0x0000004006069810 */ /* 0x000fce0007ffe0ff */
.L_x_27:
[----:B------:R-:W-:Y:S01]  /*0e10*/  LEA R7, R5, 0xc0800000, 0x17 ;  /* 0xc080000005077811 */ /* 0x000fe200078eb8ff */
[----:B------:R-:W-:Y:S03]  /*0e20*/  BSSY.RECONVERGENT B2, `(.L_x_32) ;  /* 0x0000036000027945 */ /* 0x000fe60003800200 */
[----:B------:R-:W-:Y:S02]  /*0e30*/  IADD3 R7, PT, PT, -R7, R4, RZ ;  /* 0x0000000407077210 */ /* 0x000fe40007ffe1ff */
[----:B------:R-:W-:Y:S02]  /*0e40*/  IADD3 R4, PT, PT, R10, -0x7f, RZ ;  /* 0xffffff810a047810 */ /* 0x000fe40007ffe0ff */
[----:B------:R-:W0:Y:S01]  /*0e50*/  MUFU.RCP R8, R7 ;  /* 0x0000000700087308 */ /* 0x000e220000001000 */
[----:B------:R-:W-:Y:S01]  /*0e60*/  FADD.FTZ R9, -R7, -RZ ;  /* 0x800000ff07097221 */ /* 0x000fe20000010100 */
[C---:B------:R-:W-:Y:S01]  /*0e70*/  IADD3 R5, PT, PT, R4.reuse, 0x7f, -R5 ;  /* 0x0000007f04057810 */ /* 0x040fe20007ffe805 */
[----:B------:R-:W-:-:S03]  /*0e80*/  IMAD R0, R4, -0x800000, R3 ;  /* 0xff80000004007824 */ /* 0x000fc600078e0203 */
[----:B------:R-:W-:Y:S01]  /*0e90*/  IADD3 R5, PT, PT, R5, R6, RZ ;  /* 0x0000000605057210 */ /* 0x000fe20007ffe0ff */
[----:B0-----:R-:W-:-:S04]  /*0ea0*/  FFMA R11, R8, R9, 1 ;  /* 0x3f800000080b7423 */ /* 0x001fc80000000009 */
[----:B------:R-:W-:-:S04]  /*0eb0*/  FFMA R10, R8, R11, R8 ;  /* 0x0000000b080a7223 */ /* 0x000fc80000000008 */
[----:B------:R-:W-:-:S04]  /*0ec0*/  FFMA R3, R0, R10, RZ ;  /* 0x0000000a00037223 */ /* 0x000fc800000000ff */
[----:B------:R-:W-:-:S04]  /*0ed0*/  FFMA R8, R9, R3, R0 ;  /* 0x0000000309087223 */ /* 0x000fc80000000000 */
[----:B------:R-:W-:-:S04]  /*0ee0*/  FFMA R11, R10, R8, R3 ;  /* 0x000000080a0b7223 */ /* 0x000fc80000000003 */
[----:B------:R-:W-:-:S04]  /*0ef0*/  FFMA R8, R9, R11, R0 ;  /* 0x0000000b09087223 */ /* 0x000fc80000000000 */
[----:B------:R-:W-:-:S05]  /*0f00*/  FFMA R0, R10, R8, R11 ;  /* 0x000000080a007223 */ /* 0x000fca000000000b */
[----:B------:R-:W-:-:S04]  /*0f10*/  SHF.R.U32.HI R3, RZ, 0x17, R0 ;  /* 0x00000017ff037819 */ /* 0x000fc80000011600 */
[----:B------:R-:W-:-:S04]  /*0f20*/  LOP3.LUT R3, R3, 0xff, RZ, 0xc0, !PT ;  /* 0x000000ff03037812 */ /* 0x000fc800078ec0ff */
[----:B------:R-:W-:-:S04]  /*0f30*/  IADD3 R7, PT, PT, R3, R5, RZ ;  /* 0x0000000503077210 */ /* 0x000fc80007ffe0ff */
[----:B------:R-:W-:-:S04]  /*0f40*/  IADD3 R3, PT, PT, R7, -0x1, RZ ;  /* 0xffffffff07037810 */ /* 0x000fc80007ffe0ff */
        /* <DEDUP_REMOVED lines=10> */
[C---:B------:R-:W-:Y:S01]  /*0ff0*/  IADD3 R6, PT, PT, R7.reuse, 0x20, RZ ;  /* 0x0000002007067810 */ /* 0x040fe20007ffe0ff */
[CCC-:B------:R-:W-:Y:S01]  /*1000*/  FFMA.RM R4, R10.reuse, R8.reuse, R11.reuse ;  /* 0x000000080a047223 */ /* 0x1c0fe2000000400b */
[----:B------:R-:W-:Y:S02]  /*1010*/  ISETP.NE.AND P2, PT, R7, RZ, PT ;  /* 0x000000ff0700720c */ /* 0x000fe40003f45270 */
[----:B------:R-:W-:Y:S01]  /*1020*/  LOP3.LUT R5, R3, 0x7fffff, RZ, 0xc0, !PT ;  /* 0x007fffff03057812 */ /* 0x000fe200078ec0ff */
[----:B------:R-:W-:Y:S01]  /*1030*/  FFMA.RP R3, R10, R8, R11 ;  /* 0x000000080a037223 */ /* 0x000fe2000000800b */
[----:B------:R-:W-:Y:S02]  /*1040*/  ISETP.NE.AND P1, PT, R7, RZ, PT ;  /* 0x000000ff0700720c */ /* 0x000fe40003f25270 */
[----:B------:R-:W-:Y:S02]  /*1050*/  LOP3.LUT R5, R5, 0x800000, RZ, 0xfc, !PT ;  /* 0x0080000005057812 */ /* 0x000fe400078efcff */
[----:B------:R-:W-:-:S02]  /*1060*/  IADD3 R7, PT, PT, -R7, RZ, RZ ;  /* 0x000000ff07077210 */ /* 0x000fc40007ffe1ff */
[----:B------:R-:W-:Y:S02]  /*1070*/  SHF.L.U32 R6, R5, R6, RZ ;  /* 0x0000000605067219 */ /* 0x000fe400000006ff */
[----:B------:R-:W-:Y:S02]  /*1080*/  FSETP.NEU.FTZ.AND P0, PT, R3, R4, PT ;  /* 0x000000040300720b */ /* 0x000fe40003f1d000 */
[----:B------:R-:W-:Y:S02]  /*1090*/  SEL R4, R7, RZ, P2 ;  /* 0x000000ff07047207 */ /* 0x000fe40001000000 */
[----:B------:R-:W-:Y:S02]  /*10a0*/  ISETP.NE.AND P1, PT, R6, RZ, P1 ;  /* 0x000000ff0600720c */ /* 0x000fe40000f25270 */
[----:B------:R-:W-:Y:S02]  /*10b0*/  SHF.R.U32.HI R4, RZ, R4, R5 ;  /* 0x00000004ff047219 */ /* 0x000fe40000011605 */
[----:B------:R-:W-:-:S02]  /*10c0*/  PLOP3.LUT P0, PT, P0, P1, PT, 0xf8, 0x8f ;  /* 0x00000000008f781c */ /* 0x000fc40000703f70 */
[----:B------:R-:W-:Y:S02]  /*10d0*/  SHF.R.U32.HI R6, RZ, 0x1, R4 ;  /* 0x00000001ff067819 */ /* 0x000fe40000011604 */
[----:B------:R-:W-:-:S04]  /*10e0*/  SEL R3, RZ, 0x1, !P0 ;  /* 0x00000001ff037807 */ /* 0x000fc80004000000 */
[----:B------:R-:W-:-:S04]  /*10f0*/  LOP3.LUT R3, R3, 0x1, R6, 0xf8, !PT ;  /* 0x0000000103037812 */ /* 0x000fc800078ef806 */
[----:B------:R-:W-:-:S04]  /*1100*/  LOP3.LUT R3, R3, R4, RZ, 0xc0, !PT ;  /* 0x0000000403037212 */ /* 0x000fc800078ec0ff */
[----:B------:R-:W-:-:S04]  /*1110*/  IADD3 R3, PT, PT, R6, R3, RZ ;  /* 0x0000000306037210 */ /* 0x000fc80007ffe0ff */
[----:B------:R-:W-:Y:S01]  /*1120*/  LOP3.LUT R0, R3, R0, RZ, 0xfc, !PT ;  /* 0x0000000003007212 */ /* 0x000fe200078efcff */
[----:B------:R-:W-:Y:S06]  /*1130*/  BRA `(.L_x_35) ;  /* 0x0000000000107947 */ /* 0x000fec0003800000 */
.L_x_34:
[----:B------:R-:W-:-:S04]  /*1140*/  LOP3.LUT R0, R0, 0x80000000, RZ, 0xc0, !PT ;  /* 0x8000000000007812 */ /* 0x000fc800078ec0ff */
[----:B------:R-:W-:Y:S01]  /*1150*/  LOP3.LUT R0, R0, 0x7f800000, RZ, 0xfc, !PT ;  /* 0x7f80000000007812 */ /* 0x000fe200078efcff */
[----:B------:R-:W-:Y:S06]  /*1160*/  BRA `(.L_x_35) ;  /* 0x0000000000047947 */ /* 0x000fec0003800000 */
.L_x_33:
[----:B------:R-:W-:-:S07]  /*1170*/  LEA R0, R5, R0, 0x17 ;  /* 0x0000000005007211 */ /* 0x000fce00078eb8ff */
.L_x_35:
[----:B------:R-:W-:Y:S05]  /*1180*/  BSYNC.RECONVERGENT B2 ;  /* 0x0000000000027941 */ /* 0x000fea0003800200 */
.L_x_32:
[----:B------:R-:W-:Y:S05]  /*1190*/  BRA `(.L_x_36) ;  /* 0x0000000000207947 */ /* 0x000fea0003800000 */
.L_x_31:
[----:B------:R-:W-:-:S04]  /*11a0*/  LOP3.LUT R0, R4, 0x80000000, R3, 0x48, !PT ;  /* 0x8000000004007812 */ /* 0x000fc800078e4803 */
[----:B------:R-:W-:Y:S01]  /*11b0*/  LOP3.LUT R0, R0, 0x7f800000, RZ, 0xfc, !PT ;  /* 0x7f80000000007812 */ /* 0x000fe200078efcff */
[----:B------:R-:W-:Y:S06]  /*11c0*/  BRA `(.L_x_36) ;  /* 0x0000000000147947 */ /* 0x000fec0003800000 */
.L_x_30:
[----:B------:R-:W-:Y:S01]  /*11d0*/  LOP3.LUT R0, R4, 0x80000000, R3, 0x48, !PT ;  /* 0x8000000004007812 */ /* 0x000fe200078e4803 */
[----:B------:R-:W-:Y:S06]  /*11e0*/  BRA `(.L_x_36) ;  /* 0x00000000000c7947 */ /* 0x000fec0003800000 */
.L_x_29:
[----:B------:R-:W0:Y:S01]  /*11f0*/  MUFU.RSQ R0, -QNAN ;  /* 0xffc0000000007908 */ /* 0x000e220000001400 */
[----:B------:R-:W-:Y:S05]  /*1200*/  BRA `(.L_x_36) ;  /* 0x0000000000047947 */ /* 0x000fea0003800000 */
.L_x_28:
[----:B------:R-:W-:-:S07]  /*1210*/  FADD.FTZ R0, R3, R0 ;  /* 0x0000000003007221 */ /* 0x000fce0000010000 */
.L_x_36:
[----:B------:R-:W-:Y:S05]  /*1220*/  BSYNC.RECONVERGENT B1 ;  /* 0x0000000000017941 */ /* 0x000fea0003800200 */
.L_x_26:
[----:B------:R-:W-:-:S04]  /*1230*/  HFMA2 R3, -RZ, RZ, 0, 0 ;  /* 0x00000000ff037431 */ /* 0x000fc800000001ff */
[----:B0-----:R-:W-:Y:S05]  /*1240*/  RET.REL.NODEC R2 `(_Z15featurewise_varPKfS0_Pfii) ;  /* 0xffffffec026c7950 */ /* 0x001fea0003c3ffff */
.L_x_37:
        /* <DEDUP_REMOVED lines=11> */
.L_x_60:


//--------------------- .text._Z16featurewise_meanPKfPfii --------------------------
	.section	.text._Z16featurewise_meanPKfPfii,"ax",@progbits
	.align	128
        .global         _Z16featurewise_meanPKfPfii
        .type           _Z16featurewise_meanPKfPfii,@function
        .size           _Z16featurewise_meanPKfPfii,(.L_x_61 - _Z16featurewise_meanPKfPfii)
        .other          _Z16featurewise_meanPKfPfii,@"STO_CUDA_ENTRY STV_DEFAULT"
_Z16featurewise_meanPKfPfii:
.text._Z16featurewise_meanPKfPfii:
        /* <DEDUP_REMOVED lines=13> */
[----:B------:R-:W-:Y:S01]  /*00d0*/  UISETP.GE.U32.AND UP1, UPT, UR7, 0x10, UPT ;  /* 0x000000100700788c */ /* 0x000fe2000bf26070 */
[----:B------:R-:W-:Y:S01]  /*00e0*/  MOV R15, RZ ;  /* 0x000000ff000f7202 */ /* 0x000fe20000000f00 */
[----:B------:R-:W-:Y:S01]  /*00f0*/  ULOP3.LUT UR5, UR7, 0xf, URZ, 0xc0, !UPT ;  /* 0x0000000f07057892 */ /* 0x000fe2000f8ec0ff */
[----:B------:R-:W-:-:S03]  /*0100*/  UMOV UR4, URZ ;  /* 0x000000ff00047c82 */ /* 0x000fc60008000000 */
[----:B------:R-:W-:-:S03]  /*0110*/  UISETP.NE.AND UP0, UPT, UR5, URZ, UPT ;  /* 0x000000ff0500728c */ /* 0x000fc6000bf05270 */
[----:B------:R-:W-:Y:S08]  /*0120*/  BRA.U !UP1, `(.L_x_39) ;  /* 0x0000000109e47547 */ /* 0x000ff0000b800000 */
[----:B------:R-:W-:Y:S01]  /*0130*/  ULOP3.LUT UR4, UR7, 0x7ffffff0, URZ, 0xc0, !UPT ;  /* 0x7ffffff007047892 */ /* 0x000fe2000f8ec0ff */
[----:B------:R-:W-:Y:S02]  /*0140*/  MOV R15, RZ ;  /* 0x000000ff000f7202 */ /* 0x000fe40000000f00 */
[----:B------:R-:W-:Y:S01]  /*0150*/  MOV R0, R14 ;  /* 0x0000000e00007202 */ /* 0x000fe20000000f00 */
[----:B------:R-:W-:-:S12]  /*0160*/  UIADD3 UR6, UPT, UPT, -UR4, URZ, URZ ;  /* 0x000000ff04067290 */ /* 0x000fd8000fffe1ff */
.L_x_40:
[----:B------:R-:W0:Y:S02]  /*0170*/  LDC.64 R4, c[0x0][0x380] ;  /* 0x0000e000ff047b82 */ /* 0x000e240000000a00 */
[----:B0-----:R-:W-:-:S05]  /*0180*/  IMAD.WIDE R4, R0, 0x4, R4 ;  /* 0x0000000400047825 */ /* 0x001fca00078e0204 */
[----:B------:R-:W2:Y:S01]  /*0190*/  LDG.E R24, desc[UR8][R4.64] ;  /* 0x0000000804187981 */ /* 0x000ea2000c1e1900 */
[----:B------:R-:W-:-:S05]  /*01a0*/  IMAD.WIDE R6, R19, 0x4, R4 ;  /* 0x0000000413067825 */ /* 0x000fca00078e0204 */
[----:B------:R0:W3:Y:S01]  /*01b0*/  LDG.E R23, desc[UR8][R6.64] ;  /* 0x0000000806177981 */ /* 0x0000e2000c1e1900 */
[----:B------:R-:W-:-:S05]  /*01c0*/  IMAD.WIDE R8, R19, 0x4, R6 ;  /* 0x0000000413087825 */ /* 0x000fca00078e0206 */
[----:B------:R1:W4:Y:S01]  /*01d0*/  LDG.E R22, desc[UR8][R8.64] ;  /* 0x0000000808167981 */ /* 0x000322000c1e1900 */
[----:B------:R-:W-:-:S05]  /*01e0*/  IMAD.WIDE R12, R19, 0x4, R8 ;  /* 0x00000004130c7825 */ /* 0x000fca00078e0208 */
[----:B------:R-:W5:Y:S01]  /*01f0*/  LDG.E R21, desc[UR8][R12.64] ;  /* 0x000000080c157981 */ /* 0x000f62000c1e1900 */
[----:B------:R-:W-:-:S05]  /*0200*/  IMAD.WIDE R16, R19, 0x4, R12 ;  /* 0x0000000413107825 */ /* 0x000fca00078e020c */
[----:B------:R-:W5:Y:S01]  /*0210*/  LDG.E R20, desc[UR8][R16.64] ;  /* 0x0000000810147981 */ /* 0x000f62000c1e1900 */
[----:B------:R-:W-:-:S05]  /*0220*/  IMAD.WIDE R2, R19, 0x4, R16 ;  /* 0x0000000413027825 */ /* 0x000fca00078e0210 */
[----:B------:R1:W5:Y:S01]  /*0230*/  LDG.E R18, desc[UR8][R2.64] ;  /* 0x0000000802127981 */ /* 0x000362000c1e1900 */
[----:B------:R-:W-:-:S05]  /*0240*/  IMAD.WIDE R26, R19, 0x4, R2 ;  /* 0x00000004131a7825 */ /* 0x000fca00078e0202 */
[----:B------:R1:W5:Y:S01]  /*0250*/  LDG.E R25, desc[UR8][R26.64] ;  /* 0x000000081a197981 */ /* 0x000362000c1e1900 */
[----:B------:R-:W-:-:S05]  /*0260*/  IMAD.WIDE R10, R19, 0x4, R26 ;  /* 0x00000004130a7825 */ /* 0x000fca00078e021a */
[----:B------:R1:W5:Y:S01]  /*0270*/  LDG.E R28, desc[UR8][R10.64] ;  /* 0x000000080a1c7981 */ /* 0x000362000c1e1900 */
[----:B0-----:R-:W-:-:S04]  /*0280*/  IMAD.WIDE R6, R19, 0x4, R10 ;  /* 0x0000000413067825 */ /* 0x001fc800078e020a */
[C---:B-1----:R-:W-:Y:S02]  /*0290*/  IMAD.WIDE R8, R19.reuse, 0x4, R6 ;  /* 0x0000000413087825 */ /* 0x042fe400078e0206 */
[----:B------:R-:W5:Y:S02]  /*02a0*/  LDG.E R6, desc[UR8][R6.64] ;  /* 0x0000000806067981 */ /* 0x000f64000c1e1900 */
[C---:B------:R-:W-:Y:S02]  /*02b0*/  IMAD.WIDE R2, R19.reuse, 0x4, R8 ;  /* 0x0000000413027825 */ /* 0x040fe400078e0208 */
[----:B------:R-:W5:Y:S02]  /*02c0*/  LDG.E R8, desc[UR8][R8.64] ;  /* 0x0000000808087981 */ /* 0x000f64000c1e1900 */
[C---:B------:R-:W-:Y:S02]  /*02d0*/  IMAD.WIDE R4, R19.reuse, 0x4, R2 ;  /* 0x0000000413047825 */ /* 0x040fe400078e0202 */
[----:B------:R-:W5:Y:S02]  /*02e0*/  LDG.E R29, desc[UR8][R2.64] ;  /* 0x00000008021d7981 */ /* 0x000f64000c1e1900 */
[----:B------:R-:W-:-:S02]  /*02f0*/  IMAD.WIDE R12, R19, 0x4, R4 ;  /* 0x00000004130c7825 */ /* 0x000fc400078e0204 */
[----:B------:R-:W5:Y:S02]  /*0300*/  LDG.E R4, desc[UR8][R4.64] ;  /* 0x0000000804047981 */ /* 0x000f64000c1e1900 */
[C---:B------:R-:W-:Y:S02]  /*0310*/  IMAD.WIDE R16, R19.reuse, 0x4, R12 ;  /* 0x0000000413107825 */ /* 0x040fe400078e020c */
[----:B------:R-:W5:Y:S02]  /*0320*/  LDG.E R12, desc[UR8][R12.64] ;  /* 0x000000080c0c7981 */ /* 0x000f64000c1e1900 */
[C---:B------:R-:W-:Y:S02]  /*0330*/  IMAD.WIDE R26, R19.reuse, 0x4, R16 ;  /* 0x00000004131a7825 */ /* 0x040fe400078e0210 */
[----:B------:R-:W5:Y:S02]  /*0340*/  LDG.E R16, desc[UR8][R16.64] ;  /* 0x0000000810107981 */ /* 0x000f64000c1e1900 */
[----:B------:R-:W-:-:S02]  /*0350*/  IMAD.WIDE R10, R19, 0x4, R26 ;  /* 0x00000004130a7825 */ /* 0x000fc400078e021a */
[----:B------:R-:W5:Y:S04]  /*0360*/  LDG.E R26, desc[UR8][R26.64] ;  /* 0x000000081a1a7981 */ /* 0x000f68000c1e1900 */
[----:B------:R-:W5:Y:S01]  /*0370*/  LDG.E R10, desc[UR8][R10.64] ;  /* 0x000000080a0a7981 */ /* 0x000f62000c1e1900 */
[----:B------:R-:W-:-:S04]  /*0380*/  UIADD3 UR6, UPT, UPT, UR6, 0x10, URZ ;  /* 0x0000001006067890 */ /* 0x000fc8000fffe0ff */
[----:B------:R-:W-:Y:S01]  /*0390*/  UISETP.NE.AND UP1, UPT, UR6, URZ, UPT ;  /* 0x000000ff0600728c */ /* 0x000fe2000bf25270 */
[----:B------:R-:W-:Y:S01]  /*03a0*/  LEA R0, R19, R0, 0x4 ;  /* 0x0000000013007211 */ /* 0x000fe200078e20ff */
[----:B--2---:R-:W-:-:S04]  /*03b0*/  FADD R24, R24, R15 ;  /* 0x0000000f18187221 */ /* 0x004fc80000000000 */
[----:B---3--:R-:W-:-:S04]  /*03c0*/  FADD R23, R24, R23 ;  /* 0x0000001718177221 */ /* 0x008fc80000000000 */
[----:B----4-:R-:W-:-:S04]  /*03d0*/  FADD R22, R23, R22 ;  /* 0x0000001617167221 */ /* 0x010fc80000000000 */
[----:B-----5:R-:W-:-:S04]  /*03e0*/  FADD R21, R22, R21 ;  /* 0x0000001516157221 */ /* 0x020fc80000000000 */
[----:B------:R-:W-:-:S04]  /*03f0*/  FADD R21, R21, R20 ;  /* 0x0000001415157221 */ /* 0x000fc80000000000 */
        /* <DEDUP_REMOVED lines=10> */
[----:B------:R-:W-:Y:S01]  /*04a0*/  FADD R15, R29, R10 ;  /* 0x0000000a1d0f7221 */ /* 0x000fe20000000000 */
[----:B------:R-:W-:Y:S06]  /*04b0*/  BRA.U UP1, `(.L_x_40) ;  /* 0xfffffffd012c7547 */ /* 0x000fec000b83ffff */
.L_x_39:
        /* <DEDUP_REMOVED lines=12> */
[C---:B------:R-:W-:Y:S02]  /*0580*/  IMAD.WIDE R8, R19.reuse, 0x4, R6 ;  /* 0x0000000413087825 */ /* 0x040fe400078e0206 */
[----:B------:R-:W4:Y:S02]  /*0590*/  LDG.E R7, desc[UR8][R6.64] ;  /* 0x0000000806077981 */ /* 0x000f24000c1e1900 */
        /* <DEDUP_REMOVED lines=9> */
[----:B------:R-:W-:Y:S01]  /*0630*/  UIADD3 UR4, UPT, UPT, UR4, 0x8, URZ ;  /* 0x0000000804047890 */ /* 0x000fe2000fffe0ff */
[----:B--2---:R-:W-:-:S04]  /*0640*/  FADD R2, R15, R2 ;  /* 0x000000020f027221 */ /* 0x004fc80000000000 */
[----:B---3--:R-:W-:-:S04]  /*0650*/  FADD R2, R2, R5 ;  /* 0x0000000502027221 */ /* 0x008fc80000000000 */
[----:B----4-:R-:W-:-:S04]  /*0660*/  FADD R2, R2, R7 ;  /* 0x0000000702027221 */ /* 0x010fc80000000000 */
[----:B-----5:R-:W-:-:S04]  /*0670*/  FADD R2, R2, R9 ;  /* 0x0000000902027221 */ /* 0x020fc80000000000 */
[----:B------:R-:W-:-:S04]  /*0680*/  FADD R2, R2, R11 ;  /* 0x0000000b02027221 */ /* 0x000fc80000000000 */
[----:B------:R-:W-:-:S04]  /*0690*/  FADD R2, R2, R13 ;  /* 0x0000000d02027221 */ /* 0x000fc80000000000 */
[----:B------:R-:W-:-:S04]  /*06a0*/  FADD R2, R2, R17 ;  /* 0x0000001102027221 */ /* 0x000fc80000000000 */
[----:B------:R-:W-:-:S07]  /*06b0*/  FADD R15, R2, R21 ;  /* 0x00000015020f7221 */ /* 0x000fce0000000000 */
.L_x_41:
        /* <DEDUP_REMOVED lines=14> */
[----:B------:R-:W5:Y:S01]  /*07a0*/  LDG.E R8, desc[UR8][R8.64] ;  /* 0x0000000808087981 */ /* 0x000f62000c1e1900 */
[----:B------:R-:W-:Y:S01]  /*07b0*/  UIADD3 UR4, UPT, UPT, UR4, 0x4, URZ ;  /* 0x0000000404047890 */ /* 0x000fe2000fffe0ff */
[----:B--2---:R-:W-:-:S04]  /*07c0*/  FADD R15, R15, R2 ;  /* 0x000000020f0f7221 */ /* 0x004fc80000000000 */
[----:B---3--:R-:W-:-:S04]  /*07d0*/  FADD R15, R15, R4 ;  /* 0x000000040f0f7221 */ /* 0x008fc80000000000 */
[----:B----4-:R-:W-:-:S04]  /*07e0*/  FADD R15, R15, R6 ;  /* 0x000000060f0f7221 */ /* 0x010fc80000000000 */
[----:B-----5:R-:W-:-:S07]  /*07f0*/  FADD R15, R15, R8 ;  /* 0x000000080f0f7221 */ /* 0x020fce0000000000 */
.L_x_42:
[----:B------:R-:W-:Y:S05]  /*0800*/  BRA.U !UP1, `(.L_x_38) ;  /* 0x0000000109287547 */ /* 0x000fea000b800000 */
[----:B------:R-:W0:Y:S01]  /*0810*/  LDC.64 R4, c[0x0][0x380] ;  /* 0x0000e000ff047b82 */ /* 0x000e220000000a00 */
[----:B------:R-:W-:Y:S01]  /*0820*/  IMAD R0, R19, UR4, R14 ;  /* 0x0000000413007c24 */ /* 0x000fe2000f8e020e */
[----:B------:R-:W-:-:S12]  /*0830*/  UIADD3 UR5, UPT, UPT, -UR5, URZ, URZ ;  /* 0x000000ff05057290 */ /* 0x000fd8000fffe1ff */
.L_x_43:
[----:B0-----:R-:W-:-:S06]  /*0840*/  IMAD.WIDE R2, R0, 0x4, R4 ;  /* 0x0000000400027825 */ /* 0x001fcc00078e0204 */
[----:B------:R-:W2:Y:S01]  /*0850*/  LDG.E R2, desc[UR8][R2.64] ;  /* 0x0000000802027981 */ /* 0x000ea2000c1e1900 */
[----:B------:R-:W-:Y:S01]  /*0860*/  UIADD3 UR5, UPT, UPT, UR5, 0x1, URZ ;  /* 0x0000000105057890 */ /* 0x000fe2000fffe0ff */
[----:B------:R-:W-:-:S03]  /*0870*/  IADD3 R0, PT, PT, R0, R19, RZ ;  /* 0x0000001300007210 */ /* 0x000fc60007ffe0ff */
[----:B------:R-:W-:Y:S01]  /*0880*/  UISETP.NE.AND UP0, UPT, UR5, URZ, UPT ;  /* 0x000000ff0500728c */ /* 0x000fe2000bf05270 */
[----:B--2---:R-:W-:-:S08]  /*0890*/  FADD R15, R2, R15 ;  /* 0x0000000f020f7221 */ /* 0x004fd00000000000 */
[----:B------:R-:W-:Y:S05]  /*08a0*/  BRA.U UP0, `(.L_x_43) ;  /* 0xfffffffd00e47547 */ /* 0x000fea000b83ffff */
.L_x_38:
        /* <DEDUP_REMOVED lines=12> */
[----:B------:R-:W-:Y:S05]  /*0970*/  CALL.REL.NOINC `($__internal_3_$__cuda_sm3x_div_rn_noftz_f32_slowpath) ;  /* 0x0000000000187944 */ /* 0x000fea0003c00000 */
[----:B------:R-:W-:-:S07]  /*0980*/  MOV R5, R0 ;  /* 0x0000000000057202 */ /* 0x000fce0000000f00 */
.L_x_45:
[----:B------:R-:W-:Y:S05]  /*0990*/  BSYNC.RECONVERGENT B0 ;  /* 0x0000000000007941 */ /* 0x000fea0003800200 */
.L_x_44:
[----:B------:R-:W0:Y:S02]  /*09a0*/  LDC.64 R2, c[0x0][0x388] ;  /* 0x0000e200ff027b82 */ /* 0x000e240000000a00 */
[----:B0-----:R-:W-:-:S05]  /*09b0*/  IMAD.WIDE R14, R14, 0x4, R2 ;  /* 0x000000040e0e7825 */ /* 0x001fca00078e0202 */
[----:B------:R-:W-:Y:S01]  /*09c0*/  STG.E desc[UR8][R14.64], R5 ;  /* 0x000000050e007986 */ /* 0x000fe2000c101908 */
[----:B------:R-:W-:Y:S05]  /*09d0*/  EXIT ;  /* 0x000000000000794d */ /* 0x000fea0003800000 */
        .weak           $__internal_3_$__cuda_sm3x_div_rn_noftz_f32_slowpath
        .type           $__internal_3_$__cuda_sm3x_div_rn_noftz_f32_slowpath,@function
        .size           $__internal_3_$__cuda_sm3x_div_rn_noftz_f32_slowpath,(.L_x_61 - $__internal_3_$__cuda_sm3x_div_rn_noftz_f32_slowpath)
$__internal_3_$__cuda_sm3x_div_rn_noftz_f32_slowpath:
        /* <DEDUP_REMOVED lines=35> */
.L_x_47:
        /* <DEDUP_REMOVED lines=51> */
.L_x_54:
[----:B------:R-:W-:-:S04]  /*0f40*/  LOP3.LUT R0, R0, 0x80000000, RZ, 0xc0, !PT ;  /* 0x8000000000007812 */ /* 0x000fc800078ec0ff */
[----:B------:R-:W-:Y:S01]  /*0f50*/  LOP3.LUT R0, R0, 0x7f800000, RZ, 0xfc, !PT ;  /* 0x7f80000000007812 */ /* 0x000fe200078efcff */
[----:B------:R-:W-:Y:S06]  /*0f60*/  BRA `(.L_x_55) ;  /* 0x0000000000047947 */ /* 0x000fec0003800000 */
.L_x_53:
[----:B------:R-:W-:-:S07]  /*0f70*/  LEA R0, R5, R0, 0x17 ;  /* 0x0000000005007211 */ /* 0x000fce00078eb8ff */
.L_x_55:
[----:B------:R-:W-:Y:S05]  /*0f80*/  BSYNC.RECONVERGENT B2 ;  /* 0x0000000000027941 */ /* 0x000fea0003800200 */
.L_x_52:
[----:B------:R-:W-:Y:S05]  /*0f90*/  BRA `(.L_x_56) ;  /* 0x0000000000207947 */ /* 0x000fea0003800000 */
.L_x_51:
[----:B------:R-:W-:-:S04]  /*0fa0*/  LOP3.LUT R0, R4, 0x80000000, R3, 0x48, !PT ;  /* 0x8000000004007812 */ /* 0x000fc800078e4803 */
[----:B------:R-:W-:Y:S01]  /*0fb0*/  LOP3.LUT R0, R0, 0x7f800000, RZ, 0xfc, !PT ;  /* 0x7f80000000007812 */ /* 0x000fe200078efcff */
[----:B------:R-:W-:Y:S06]  /*0fc0*/  BRA `(.L_x_56) ;  /* 0x0000000000147947 */ /* 0x000fec0003800000 */
.L_x_50:
[----:B------:R-:W-:Y:S01]  /*0fd0*/  LOP3.LUT R0, R4, 0x80000000, R3, 0x48, !PT ;  /* 0x8000000004007812 */ /* 0x000fe200078e4803 */
[----:B------:R-:W-:Y:S06]  /*0fe0*/  BRA `(.L_x_56) ;  /* 0x00000000000c7947 */ /* 0x000fec0003800000 */
.L_x_49:
[----:B------:R-:W0:Y:S01]  /*0ff0*/  MUFU.RSQ R0, -QNAN ;  /* 0xffc0000000007908 */ /* 0x000e220000001400 */
[----:B------:R-:W-:Y:S05]  /*1000*/  BRA `(.L_x_56) ;  /* 0x0000000000047947 */ /* 0x000fea0003800000 */
.L_x_48:
[----:B------:R-:W-:-:S07]  /*1010*/  FADD.FTZ R0, R3, R0 ;  /* 0x0000000003007221 */ /* 0x000fce0000010000 */
.L_x_56:
[----:B------:R-:W-:Y:S05]  /*1020*/  BSYNC.RECONVERGENT B1 ;  /* 0x0000000000017941 */ /* 0x000fea0003800200 */
.L_x_46:
[----:B------:R-:W-:-:S04]  /*1030*/  HFMA2 R3, -RZ, RZ, 0, 0 ;  /* 0x00000000ff037431 */ /* 0x000fc800000001ff */
[----:B0-----:R-:W-:Y:S05]  /*1040*/  RET.REL.NODEC R2 `(_Z16featurewise_meanPKfPfii) ;  /* 0xffffffec02ec7950 */ /* 0x001fea0003c3ffff */
.L_x_57:
        /* <DEDUP_REMOVED lines=11> */
.L_x_61:


//--------------------- .nv.shared.reserved.0     --------------------------
	.section	.nv.shared.reserved.0,"aw",@nobits
	.weak		__nv_reservedSMEM_offset_0_alias
	.size		__nv_reservedSMEM_offset_0_alias, 0, 64
	.other		__nv_reservedSMEM_offset_0_alias,@"STO_CUDA_RESERVED_SHARED STV_DEFAULT"
__nv_reservedSMEM_offset_0_alias:
	.zero		0
	.zero		64


//--------------------- .nv.constant0._Z10batch_normPKfS0_S0_S0_S0_Pfiif --------------------------
	.section	.nv.constant0._Z10batch_normPKfS0_S0_S0_S0_Pfiif,"a",@progbits
	.sectionflags	@""
	.align	4
.nv.constant0._Z10batch_normPKfS0_S0_S0_S0_Pfiif:
	.zero		956


//--------------------- .nv.constant0._Z15featurewise_varPKfS0_Pfii --------------------------
	.section	.nv.constant0._Z15featurewise_varPKfS0_Pfii,"a",@progbits
	.sectionflags	@""
	.align	4
.nv.constant0._Z15featurewise_varPKfS0_Pfii:
	.zero		928


//--------------------- .nv.constant0._Z16featurewise_meanPKfPfii --------------------------
	.section	.nv.constant0._Z16featurewise_meanPKfPfii,"a",@progbits
	.sectionflags	@""
	.align	4
.nv.constant0._Z16featurewise_meanPKfPfii:
	.zero		920


//--------------------- SYMBOLS --------------------------

	.type		.nv.reservedSmem.offset0,@object
	.size		.nv.reservedSmem.offset0,0x4
